//
// Generated by NVIDIA NVVM Compiler
//
// Compiler Build ID: CL-36424714
// Cuda compilation tools, release 13.0, V13.0.88
// Based on NVVM 20.0.0
//

.version 9.0
.target sm_100
.address_size 64

	// .globl	_Z22nvortex_2d_nograds_gpuiPKfS0_S0_S0_iS0_S0_S0_PfS1_
// _ZZ22nvortex_2d_nograds_gpuiPKfS0_S0_S0_iS0_S0_S0_PfS1_E4s_sx has been demoted
// _ZZ22nvortex_2d_nograds_gpuiPKfS0_S0_S0_iS0_S0_S0_PfS1_E4s_sy has been demoted
// _ZZ22nvortex_2d_nograds_gpuiPKfS0_S0_S0_iS0_S0_S0_PfS1_E4s_ss has been demoted
// _ZZ22nvortex_2d_nograds_gpuiPKfS0_S0_S0_iS0_S0_S0_PfS1_E4s_sr has been demoted

.visible .entry _Z22nvortex_2d_nograds_gpuiPKfS0_S0_S0_iS0_S0_S0_PfS1_(
	.param .u32 _Z22nvortex_2d_nograds_gpuiPKfS0_S0_S0_iS0_S0_S0_PfS1__param_0,
	.param .u64 .ptr .align 1 _Z22nvortex_2d_nograds_gpuiPKfS0_S0_S0_iS0_S0_S0_PfS1__param_1,
	.param .u64 .ptr .align 1 _Z22nvortex_2d_nograds_gpuiPKfS0_S0_S0_iS0_S0_S0_PfS1__param_2,
	.param .u64 .ptr .align 1 _Z22nvortex_2d_nograds_gpuiPKfS0_S0_S0_iS0_S0_S0_PfS1__param_3,
	.param .u64 .ptr .align 1 _Z22nvortex_2d_nograds_gpuiPKfS0_S0_S0_iS0_S0_S0_PfS1__param_4,
	.param .u32 _Z22nvortex_2d_nograds_gpuiPKfS0_S0_S0_iS0_S0_S0_PfS1__param_5,
	.param .u64 .ptr .align 1 _Z22nvortex_2d_nograds_gpuiPKfS0_S0_S0_iS0_S0_S0_PfS1__param_6,
	.param .u64 .ptr .align 1 _Z22nvortex_2d_nograds_gpuiPKfS0_S0_S0_iS0_S0_S0_PfS1__param_7,
	.param .u64 .ptr .align 1 _Z22nvortex_2d_nograds_gpuiPKfS0_S0_S0_iS0_S0_S0_PfS1__param_8,
	.param .u64 .ptr .align 1 _Z22nvortex_2d_nograds_gpuiPKfS0_S0_S0_iS0_S0_S0_PfS1__param_9,
	.param .u64 .ptr .align 1 _Z22nvortex_2d_nograds_gpuiPKfS0_S0_S0_iS0_S0_S0_PfS1__param_10
)
{
	.reg .pred 	%p<4>;
	.reg .b32 	%r<46>;
	.reg .b32 	%f<125>;
	.reg .b64 	%rd<40>;
	// demoted variable
	.shared .align 4 .b8 _ZZ22nvortex_2d_nograds_gpuiPKfS0_S0_S0_iS0_S0_S0_PfS1_E4s_sx[1024];
	// demoted variable
	.shared .align 4 .b8 _ZZ22nvortex_2d_nograds_gpuiPKfS0_S0_S0_iS0_S0_S0_PfS1_E4s_sy[1024];
	// demoted variable
	.shared .align 4 .b8 _ZZ22nvortex_2d_nograds_gpuiPKfS0_S0_S0_iS0_S0_S0_PfS1_E4s_ss[1024];
	// demoted variable
	.shared .align 4 .b8 _ZZ22nvortex_2d_nograds_gpuiPKfS0_S0_S0_iS0_S0_S0_PfS1_E4s_sr[1024];
	ld.param.u32 	%r16, [_Z22nvortex_2d_nograds_gpuiPKfS0_S0_S0_iS0_S0_S0_PfS1__param_0];
	ld.param.u32 	%r17, [_Z22nvortex_2d_nograds_gpuiPKfS0_S0_S0_iS0_S0_S0_PfS1__param_5];
	ld.param.u64 	%rd12, [_Z22nvortex_2d_nograds_gpuiPKfS0_S0_S0_iS0_S0_S0_PfS1__param_8];
	cvta.to.global.u64 	%rd13, %rd12;
	mov.u32 	%r18, %ctaid.x;
	shl.b32 	%r19, %r18, 8;
	mov.u32 	%r1, %tid.x;
	add.s32 	%r20, %r19, %r1;
	add.s32 	%r2, %r20, %r17;
	mul.wide.s32 	%rd14, %r2, 4;
	add.s64 	%rd15, %rd13, %rd14;
	ld.global.nc.f32 	%f1, [%rd15];
	mov.u32 	%r21, %nctaid.y;
	div.u32 	%r3, %r16, %r21;
	setp.lt.s32 	%p1, %r3, 256;
	mov.f32 	%f123, 0f00000000;
	mov.f32 	%f124, %f123;
	@%p1 bra 	$L__BB0_6;
	ld.param.u64 	%rd37, [_Z22nvortex_2d_nograds_gpuiPKfS0_S0_S0_iS0_S0_S0_PfS1__param_7];
	ld.param.u64 	%rd36, [_Z22nvortex_2d_nograds_gpuiPKfS0_S0_S0_iS0_S0_S0_PfS1__param_6];
	ld.param.u64 	%rd34, [_Z22nvortex_2d_nograds_gpuiPKfS0_S0_S0_iS0_S0_S0_PfS1__param_3];
	mul.f32 	%f2, %f1, %f1;
	cvta.to.global.u64 	%rd16, %rd36;
	cvta.to.global.u64 	%rd17, %rd37;
	mov.u32 	%r23, %ctaid.y;
	mad.lo.s32 	%r4, %r3, %r23, %r1;
	shl.b32 	%r24, %r1, 2;
	mov.u32 	%r25, _ZZ22nvortex_2d_nograds_gpuiPKfS0_S0_S0_iS0_S0_S0_PfS1_E4s_sx;
	add.s32 	%r5, %r25, %r24;
	mov.u32 	%r26, _ZZ22nvortex_2d_nograds_gpuiPKfS0_S0_S0_iS0_S0_S0_PfS1_E4s_sy;
	add.s32 	%r6, %r26, %r24;
	mov.u32 	%r27, _ZZ22nvortex_2d_nograds_gpuiPKfS0_S0_S0_iS0_S0_S0_PfS1_E4s_ss;
	add.s32 	%r7, %r27, %r24;
	mov.u32 	%r28, _ZZ22nvortex_2d_nograds_gpuiPKfS0_S0_S0_iS0_S0_S0_PfS1_E4s_sr;
	add.s32 	%r8, %r28, %r24;
	add.s64 	%rd1, %rd16, %rd14;
	add.s64 	%rd2, %rd17, %rd14;
	shr.s32 	%r29, %r3, 31;
	shr.u32 	%r30, %r29, 24;
	add.s32 	%r31, %r3, %r30;
	shr.s32 	%r9, %r31, 8;
	cvta.to.global.u64 	%rd3, %rd34;
	mov.f32 	%f119, 0f00000000;
	mov.b32 	%r43, 0;
	mov.f32 	%f120, %f119;
	mov.f32 	%f121, %f119;
	mov.f32 	%f122, %f119;
$L__BB0_2:
	ld.param.u64 	%rd35, [_Z22nvortex_2d_nograds_gpuiPKfS0_S0_S0_iS0_S0_S0_PfS1__param_4];
	ld.param.u64 	%rd33, [_Z22nvortex_2d_nograds_gpuiPKfS0_S0_S0_iS0_S0_S0_PfS1__param_2];
	ld.param.u64 	%rd32, [_Z22nvortex_2d_nograds_gpuiPKfS0_S0_S0_iS0_S0_S0_PfS1__param_1];
	bar.sync 	0;
	shl.b32 	%r34, %r43, 8;
	add.s32 	%r35, %r4, %r34;
	cvta.to.global.u64 	%rd19, %rd32;
	mul.wide.s32 	%rd20, %r35, 4;
	add.s64 	%rd21, %rd19, %rd20;
	ld.global.nc.f32 	%f23, [%rd21];
	st.shared.f32 	[%r5], %f23;
	cvta.to.global.u64 	%rd22, %rd33;
	add.s64 	%rd23, %rd22, %rd20;
	ld.global.nc.f32 	%f24, [%rd23];
	st.shared.f32 	[%r6], %f24;
	add.s64 	%rd24, %rd3, %rd20;
	ld.global.nc.f32 	%f25, [%rd24];
	st.shared.f32 	[%r7], %f25;
	cvta.to.global.u64 	%rd25, %rd35;
	add.s64 	%rd26, %rd25, %rd20;
	ld.global.nc.f32 	%f26, [%rd26];
	st.shared.f32 	[%r8], %f26;
	bar.sync 	0;
	ld.global.nc.f32 	%f7, [%rd1];
	mov.u32 	%r36, _ZZ22nvortex_2d_nograds_gpuiPKfS0_S0_S0_iS0_S0_S0_PfS1_E4s_ss;
	add.s32 	%r44, %r36, 8;
	ld.global.nc.f32 	%f8, [%rd2];
	mov.b32 	%r45, 8;
$L__BB0_3:
	mov.u32 	%r37, _ZZ22nvortex_2d_nograds_gpuiPKfS0_S0_S0_iS0_S0_S0_PfS1_E4s_sx;
	add.s32 	%r38, %r37, %r45;
	ld.shared.f32 	%f27, [%r38+-8];
	sub.f32 	%f28, %f27, %f7;
	mov.u32 	%r39, _ZZ22nvortex_2d_nograds_gpuiPKfS0_S0_S0_iS0_S0_S0_PfS1_E4s_sy;
	add.s32 	%r40, %r39, %r45;
	ld.shared.f32 	%f29, [%r40+-8];
	sub.f32 	%f30, %f29, %f8;
	mul.f32 	%f31, %f30, %f30;
	fma.rn.f32 	%f32, %f28, %f28, %f31;
	mov.u32 	%r41, _ZZ22nvortex_2d_nograds_gpuiPKfS0_S0_S0_iS0_S0_S0_PfS1_E4s_sr;
	add.s32 	%r42, %r41, %r45;
	ld.shared.f32 	%f33, [%r42+-8];
	fma.rn.f32 	%f34, %f33, %f33, %f32;
	add.f32 	%f35, %f2, %f34;
	ld.shared.f32 	%f36, [%r44+-8];
	div.rn.f32 	%f37, %f36, %f35;
	mul.f32 	%f38, %f30, %f37;
	sub.f32 	%f39, %f38, %f122;
	add.f32 	%f40, %f121, %f39;
	sub.f32 	%f41, %f40, %f121;
	sub.f32 	%f42, %f41, %f39;
	neg.f32 	%f43, %f28;
	mul.f32 	%f44, %f37, %f43;
	sub.f32 	%f45, %f44, %f120;
	add.f32 	%f46, %f119, %f45;
	sub.f32 	%f47, %f46, %f119;
	sub.f32 	%f48, %f47, %f45;
	ld.shared.f32 	%f49, [%r38+-4];
	sub.f32 	%f50, %f49, %f7;
	ld.shared.f32 	%f51, [%r40+-4];
	sub.f32 	%f52, %f51, %f8;
	mul.f32 	%f53, %f52, %f52;
	fma.rn.f32 	%f54, %f50, %f50, %f53;
	ld.shared.f32 	%f55, [%r42+-4];
	fma.rn.f32 	%f56, %f55, %f55, %f54;
	add.f32 	%f57, %f2, %f56;
	ld.shared.f32 	%f58, [%r44+-4];
	div.rn.f32 	%f59, %f58, %f57;
	mul.f32 	%f60, %f52, %f59;
	sub.f32 	%f61, %f60, %f42;
	add.f32 	%f62, %f40, %f61;
	sub.f32 	%f63, %f62, %f40;
	sub.f32 	%f64, %f63, %f61;
	neg.f32 	%f65, %f50;
	mul.f32 	%f66, %f59, %f65;
	sub.f32 	%f67, %f66, %f48;
	add.f32 	%f68, %f46, %f67;
	sub.f32 	%f69, %f68, %f46;
	sub.f32 	%f70, %f69, %f67;
	ld.shared.f32 	%f71, [%r38];
	sub.f32 	%f72, %f71, %f7;
	ld.shared.f32 	%f73, [%r40];
	sub.f32 	%f74, %f73, %f8;
	mul.f32 	%f75, %f74, %f74;
	fma.rn.f32 	%f76, %f72, %f72, %f75;
	ld.shared.f32 	%f77, [%r42];
	fma.rn.f32 	%f78, %f77, %f77, %f76;
	add.f32 	%f79, %f2, %f78;
	ld.shared.f32 	%f80, [%r44];
	div.rn.f32 	%f81, %f80, %f79;
	mul.f32 	%f82, %f74, %f81;
	sub.f32 	%f83, %f82, %f64;
	add.f32 	%f84, %f62, %f83;
	sub.f32 	%f85, %f84, %f62;
	sub.f32 	%f86, %f85, %f83;
	neg.f32 	%f87, %f72;
	mul.f32 	%f88, %f81, %f87;
	sub.f32 	%f89, %f88, %f70;
	add.f32 	%f90, %f68, %f89;
	sub.f32 	%f91, %f90, %f68;
	sub.f32 	%f92, %f91, %f89;
	ld.shared.f32 	%f93, [%r38+4];
	sub.f32 	%f94, %f93, %f7;
	ld.shared.f32 	%f95, [%r40+4];
	sub.f32 	%f96, %f95, %f8;
	mul.f32 	%f97, %f96, %f96;
	fma.rn.f32 	%f98, %f94, %f94, %f97;
	ld.shared.f32 	%f99, [%r42+4];
	fma.rn.f32 	%f100, %f99, %f99, %f98;
	add.f32 	%f101, %f2, %f100;
	ld.shared.f32 	%f102, [%r44+4];
	div.rn.f32 	%f103, %f102, %f101;
	mul.f32 	%f104, %f96, %f103;
	sub.f32 	%f105, %f104, %f86;
	add.f32 	%f121, %f84, %f105;
	sub.f32 	%f106, %f121, %f84;
	sub.f32 	%f122, %f106, %f105;
	neg.f32 	%f107, %f94;
	mul.f32 	%f108, %f103, %f107;
	sub.f32 	%f109, %f108, %f92;
	add.f32 	%f119, %f90, %f109;
	sub.f32 	%f110, %f119, %f90;
	sub.f32 	%f120, %f110, %f109;
	add.s32 	%r45, %r45, 16;
	add.s32 	%r44, %r44, 16;
	setp.ne.s32 	%p2, %r45, 1032;
	@%p2 bra 	$L__BB0_3;
	add.s32 	%r43, %r43, 1;
	setp.ne.s32 	%p3, %r43, %r9;
	@%p3 bra 	$L__BB0_2;
	add.f32 	%f123, %f122, %f121;
	add.f32 	%f124, %f120, %f119;
$L__BB0_6:
	ld.param.u64 	%rd39, [_Z22nvortex_2d_nograds_gpuiPKfS0_S0_S0_iS0_S0_S0_PfS1__param_10];
	ld.param.u64 	%rd38, [_Z22nvortex_2d_nograds_gpuiPKfS0_S0_S0_iS0_S0_S0_PfS1__param_9];
	cvta.to.global.u64 	%rd27, %rd38;
	cvta.to.global.u64 	%rd28, %rd39;
	add.s64 	%rd30, %rd27, %rd14;
	div.rn.f32 	%f111, %f123, 0f40C90FDB;
	atom.global.add.f32 	%f112, [%rd30], %f111;
	add.s64 	%rd31, %rd28, %rd14;
	div.rn.f32 	%f113, %f124, 0f40C90FDB;
	atom.global.add.f32 	%f114, [%rd31], %f113;
	ret;

}


// ===== COMPILED SASS (sm_100) =====

	.target	sm_100

	.elftype	@"ET_EXEC"


//--------------------- .note.nv.tkinfo           --------------------------
	.section	.note.nv.tkinfo,"",@"SHT_NOTE"
	.sectionflags	@"SHF_NOTE_NV_TKINFO"
	.tkinfo
        /*0018*/ 	.word	0x00000002
        /*0030*/ 	.string	""
        /*0030*/ 	.string	"ptxas"
        /*0030*/ 	.string	"Cuda compilation tools, release 13.0, V13.0.88"
        /*0030*/ 	.string	"Build cuda_13.0.r13.0/compiler.36424714_0"
        /*0030*/ 	.string	"-arch sm_100 -m 64 "



//--------------------- .note.nv.cuinfo           --------------------------
	.section	.note.nv.cuinfo,"",@"SHT_NOTE"
	.sectionflags	@"SHF_NOTE_NV_CUINFO"
        /*0018*/ 	.short	0x0002
        /*001a*/ 	.short	0x0064
        /*001c*/ 	.short	0x0082
	.zero		2


//--------------------- .nv.info                  --------------------------
	.section	.nv.info,"",@"SHT_CUDA_INFO"
	.align	4


	//----- nvinfo : EIATTR_REGCOUNT
	.align		4
        /*0000*/ 	.byte	0x04, 0x2f
        /*0002*/ 	.short	(.L_1 - .L_0)
	.align		4
.L_0:
        /*0004*/ 	.word	index@(_Z22nvortex_2d_nograds_gpuiPKfS0_S0_S0_iS0_S0_S0_PfS1_)
        /*0008*/ 	.word	0x00000020


	//----- nvinfo : EIATTR_FRAME_SIZE
	.align		4
.L_1:
        /*000c*/ 	.byte	0x04, 0x11
        /*000e*/ 	.short	(.L_3 - .L_2)
	.align		4
.L_2:
        /*0010*/ 	.word	index@($__internal_0_$__cuda_sm3x_div_rn_noftz_f32_slowpath)
        /*0014*/ 	.word	0x00000000


	//----- nvinfo : EIATTR_FRAME_SIZE
	.align		4
.L_3:
        /*0018*/ 	.byte	0x04, 0x11
        /*001a*/ 	.short	(.L_5 - .L_4)
	.align		4
.L_4:
        /*001c*/ 	.word	index@(_Z22nvortex_2d_nograds_gpuiPKfS0_S0_S0_iS0_S0_S0_PfS1_)
        /*0020*/ 	.word	0x00000000


	//----- nvinfo : EIATTR_MIN_STACK_SIZE
	.align		4
.L_5:
        /*0024*/ 	.byte	0x04, 0x12
        /*0026*/ 	.short	(.L_7 - .L_6)
	.align		4
.L_6:
        /*0028*/ 	.word	index@(_Z22nvortex_2d_nograds_gpuiPKfS0_S0_S0_iS0_S0_S0_PfS1_)
        /*002c*/ 	.word	0x00000000
.L_7:


//--------------------- .nv.compat                --------------------------
	.section	.nv.compat,"",@"SHT_CUDA_COMPAT_INFO"
	.align	4
        /*0000*/ 	.byte	0x02, 0x09, 0x00, 0x00, 0x02, 0x02, 0x01, 0x00, 0x02, 0x05, 0x05, 0x00, 0x03, 0x07, 0x01, 0x01
        /*0010*/ 	.byte	0x02, 0x03, 0x00, 0x00, 0x02, 0x06, 0x01, 0x00, 0x04, 0x0b, 0x08, 0x00, 0x01, 0x00, 0x00, 0x00
        /*0020*/ 	.byte	0x00, 0x00, 0x00, 0x00


//--------------------- .nv.info._Z22nvortex_2d_nograds_gpuiPKfS0_S0_S0_iS0_S0_S0_PfS1_ --------------------------
	.section	.nv.info._Z22nvortex_2d_nograds_gpuiPKfS0_S0_S0_iS0_S0_S0_PfS1_,"",@"SHT_CUDA_INFO"
	.sectionflags	@""
	.align	4


	//----- nvinfo : EIATTR_CUDA_API_VERSION
	.align		4
        /*0000*/ 	.byte	0x04, 0x37
        /*0002*/ 	.short	(.L_9 - .L_8)
.L_8:
        /*0004*/ 	.word	0x00000082


	//----- nvinfo : EIATTR_KPARAM_INFO
	.align		4
.L_9:
        /*0008*/ 	.byte	0x04, 0x17
        /*000a*/ 	.short	(.L_11 - .L_10)
.L_10:
        /*000c*/ 	.word	0x00000000
        /*0010*/ 	.short	0x000a
        /*0012*/ 	.short	0x0050
        /*0014*/ 	.byte	0x00, 0xf5, 0x21, 0x00


	//----- nvinfo : EIATTR_KPARAM_INFO
	.align		4
.L_11:
        /*0018*/ 	.byte	0x04, 0x17
        /*001a*/ 	.short	(.L_13 - .L_12)
.L_12:
        /*001c*/ 	.word	0x00000000
        /*0020*/ 	.short	0x0009
        /*0022*/ 	.short	0x0048
        /*0024*/ 	.byte	0x00, 0xf5, 0x21, 0x00


	//----- nvinfo : EIATTR_KPARAM_INFO
	.align		4
.L_13:
        /*0028*/ 	.byte	0x04, 0x17
        /*002a*/ 	.short	(.L_15 - .L_14)
.L_14:
        /*002c*/ 	.word	0x00000000
        /*0030*/ 	.short	0x0008
        /*0032*/ 	.short	0x0040
        /*0034*/ 	.byte	0x00, 0xf5, 0x21, 0x00


	//----- nvinfo : EIATTR_KPARAM_INFO
	.align		4
.L_15:
        /*0038*/ 	.byte	0x04, 0x17
        /*003a*/ 	.short	(.L_17 - .L_16)
.L_16:
        /*003c*/ 	.word	0x00000000
        /*0040*/ 	.short	0x0007
        /*0042*/ 	.short	0x0038
        /*0044*/ 	.byte	0x00, 0xf5, 0x21, 0x00


	//----- nvinfo : EIATTR_KPARAM_INFO
	.align		4
.L_17:
        /*0048*/ 	.byte	0x04, 0x17
        /*004a*/ 	.short	(.L_19 - .L_18)
.L_18:
        /*004c*/ 	.word	0x00000000
        /*0050*/ 	.short	0x0006
        /*0052*/ 	.short	0x0030
        /*0054*/ 	.byte	0x00, 0xf5, 0x21, 0x00


	//----- nvinfo : EIATTR_KPARAM_INFO
	.align		4
.L_19:
        /*0058*/ 	.byte	0x04, 0x17
        /*005a*/ 	.short	(.L_21 - .L_20)
.L_20:
        /*005c*/ 	.word	0x00000000
        /*0060*/ 	.short	0x0005
        /*0062*/ 	.short	0x0028
        /*0064*/ 	.byte	0x00, 0xf0, 0x11, 0x00


	//----- nvinfo : EIATTR_KPARAM_INFO
	.align		4
.L_21:
        /*0068*/ 	.byte	0x04, 0x17
        /*006a*/ 	.short	(.L_23 - .L_22)
.L_22:
        /*006c*/ 	.word	0x00000000
        /*0070*/ 	.short	0x0004
        /*0072*/ 	.short	0x0020
        /*0074*/ 	.byte	0x00, 0xf5, 0x21, 0x00


	//----- nvinfo : EIATTR_KPARAM_INFO
	.align		4
.L_23:
        /*0078*/ 	.byte	0x04, 0x17
        /*007a*/ 	.short	(.L_25 - .L_24)
.L_24:
        /*007c*/ 	.word	0x00000000
        /*0080*/ 	.short	0x0003
        /*0082*/ 	.short	0x0018
        /*0084*/ 	.byte	0x00, 0xf5, 0x21, 0x00


	//----- nvinfo : EIATTR_KPARAM_INFO
	.align		4
.L_25:
        /*0088*/ 	.byte	0x04, 0x17
        /*008a*/ 	.short	(.L_27 - .L_26)
.L_26:
        /*008c*/ 	.word	0x00000000
        /*0090*/ 	.short	0x0002
        /*0092*/ 	.short	0x0010
        /*0094*/ 	.byte	0x00, 0xf5, 0x21, 0x00


	//----- nvinfo : EIATTR_KPARAM_INFO
	.align		4
.L_27:
        /*0098*/ 	.byte	0x04, 0x17
        /*009a*/ 	.short	(.L_29 - .L_28)
.L_28:
        /*009c*/ 	.word	0x00000000
        /*00a0*/ 	.short	0x0001
        /*00a2*/ 	.short	0x0008
        /*00a4*/ 	.byte	0x00, 0xf5, 0x21, 0x00


	//----- nvinfo : EIATTR_KPARAM_INFO
	.align		4
.L_29:
        /*00a8*/ 	.byte	0x04, 0x17
        /*00aa*/ 	.short	(.L_31 - .L_30)
.L_30:
        /*00ac*/ 	.word	0x00000000
        /*00b0*/ 	.short	0x0000
        /*00b2*/ 	.short	0x0000
        /*00b4*/ 	.byte	0x00, 0xf0, 0x11, 0x00


	//----- nvinfo : EIATTR_SPARSE_MMA_MASK
	.align		4
.L_31:
        /*00b8*/ 	.byte	0x03, 0x50
        /*00ba*/ 	.short	0x0000


	//----- nvinfo : EIATTR_MAXREG_COUNT
	.align		4
        /*00bc*/ 	.byte	0x03, 0x1b
        /*00be*/ 	.short	0x00ff


	//----- nvinfo : EIATTR_NUM_BARRIERS
	.align		4
        /*00c0*/ 	.byte	0x02, 0x4c
        /*00c2*/ 	.byte	0x01
	.zero		1


	//----- nvinfo : EIATTR_MERCURY_ISA_VERSION
	.align		4
        /*00c4*/ 	.byte	0x03, 0x5f
        /*00c6*/ 	.short	0x0101


	//----- nvinfo : EIATTR_VRC_CTA_INIT_COUNT
	.align		4
        /*00c8*/ 	.byte	0x02, 0x4a
	.zero		1
	.zero		1


	//----- nvinfo : EIATTR_EXIT_INSTR_OFFSETS
	.align		4
        /*00cc*/ 	.byte	0x04, 0x1c
        /*00ce*/ 	.short	(.L_33 - .L_32)


	//   ....[0]....
.L_32:
        /*00d0*/ 	.word	0x00001120


	//----- nvinfo : EIATTR_CRS_STACK_SIZE
	.align		4
.L_33:
        /*00d4*/ 	.byte	0x04, 0x1e
        /*00d6*/ 	.short	(.L_35 - .L_34)
.L_34:
        /*00d8*/ 	.word	0x00000000


	//----- nvinfo : EIATTR_CBANK_PARAM_SIZE
	.align		4
.L_35:
        /*00dc*/ 	.byte	0x03, 0x19
        /*00de*/ 	.short	0x0058


	//----- nvinfo : EIATTR_PARAM_CBANK
	.align		4
        /*00e0*/ 	.byte	0x04, 0x0a
        /*00e2*/ 	.short	(.L_37 - .L_36)
	.align		4
.L_36:
        /*00e4*/ 	.word	index@(.nv.constant0._Z22nvortex_2d_nograds_gpuiPKfS0_S0_S0_iS0_S0_S0_PfS1_)
        /*00e8*/ 	.short	0x0380
        /*00ea*/ 	.short	0x0058


	//----- nvinfo : EIATTR_SW_WAR
	.align		4
.L_37:
        /*00ec*/ 	.byte	0x04, 0x36
        /*00ee*/ 	.short	(.L_39 - .L_38)
.L_38:
        /*00f0*/ 	.word	0x00000008
.L_39:


//--------------------- .nv.callgraph             --------------------------
	.section	.nv.callgraph,"",@"SHT_CUDA_CALLGRAPH"
	.align	4
	.sectionentsize	8
	.align		4
        /*0000*/ 	.word	0x00000000
	.align		4
        /*0004*/ 	.word	0xffffffff
	.align		4
        /*0008*/ 	.word	0x00000000
	.align		4
        /*000c*/ 	.word	0xfffffffe
	.align		4
        /*0010*/ 	.word	0x00000000
	.align		4
        /*0014*/ 	.word	0xfffffffd
	.align		4
        /*0018*/ 	.word	0x00000000
	.align		4
        /*001c*/ 	.word	0xfffffffc


//--------------------- .text._Z22nvortex_2d_nograds_gpuiPKfS0_S0_S0_iS0_S0_S0_PfS1_ --------------------------
	.section	.text._Z22nvortex_2d_nograds_gpuiPKfS0_S0_S0_iS0_S0_S0_PfS1_,"ax",@progbits
	.align	128
        .global         _Z22nvortex_2d_nograds_gpuiPKfS0_S0_S0_iS0_S0_S0_PfS1_
        .type           _Z22nvortex_2d_nograds_gpuiPKfS0_S0_S0_iS0_S0_S0_PfS1_,@function
        .size           _Z22nvortex_2d_nograds_gpuiPKfS0_S0_S0_iS0_S0_S0_PfS1_,(.L_x_27 - _Z22nvortex_2d_nograds_gpuiPKfS0_S0_S0_iS0_S0_S0_PfS1_)
        .other          _Z22nvortex_2d_nograds_gpuiPKfS0_S0_S0_iS0_S0_S0_PfS1_,@"STO_CUDA_ENTRY STV_DEFAULT"
_Z22nvortex_2d_nograds_gpuiPKfS0_S0_S0_iS0_S0_S0_PfS1_:
.text._Z22nvortex_2d_nograds_gpuiPKfS0_S0_S0_iS0_S0_S0_PfS1_:
[----:B------:R-:W-:Y:S01]  /*0000*/  LDC R1, c[0x0][0x37c] ;  /* 0x0000df00ff017b82 */ /* 0x000fe20000000800 */
[----:B------:R-:W0:Y:S01]  /*0010*/  LDCU UR8, c[0x0][0x374] ;  /* 0x00006e80ff0877ac */ /* 0x000e220008000800 */
[----:B------:R-:W1:Y:S01]  /*0020*/  S2R R4, SR_CTAID.X ;  /* 0x0000000000047919 */ /* 0x000e620000002500 */
[----:B------:R-:W-:Y:S01]  /*0030*/  HFMA2 R21, -RZ, RZ, 0, 0 ;  /* 0x00000000ff157431 */ /* 0x000fe200000001ff */
[----:B------:R-:W-:Y:S01]  /*0040*/  MOV R16, RZ ;  /* 0x000000ff00107202 */ /* 0x000fe20000000f00 */
[----:B------:R-:W2:Y:S01]  /*0050*/  LDCU UR7, c[0x0][0x380] ;  /* 0x00007000ff0777ac */ /* 0x000ea20008000800 */
[----:B------:R-:W1:Y:S01]  /*0060*/  S2R R9, SR_TID.X ;  /* 0x0000000000097919 */ /* 0x000e620000002100 */
[----:B------:R-:W-:Y:S01]  /*0070*/  UMOV UR4, URZ ;  /* 0x000000ff00047c82 */ /* 0x000fe20008000000 */
[----:B------:R-:W3:Y:S01]  /*0080*/  LDCU.64 UR14, c[0x0][0x358] ;  /* 0x00006b00ff0e77ac */ /* 0x000ee20008000a00 */
[----:B0-----:R-:W0:Y:S01]  /*0090*/  I2F.U32.RP R0, UR8 ;  /* 0x0000000800007d06 */ /* 0x001e220008209000 */
[----:B------:R-:W-:-:S07]  /*00a0*/  UISETP.NE.U32.AND UP2, UPT, UR8, URZ, UPT ;  /* 0x000000ff0800728c */ /* 0x000fce000bf45070 */
[----:B0-----:R-:W0:Y:S01]  /*00b0*/  MUFU.RCP R0, R0 ;  /* 0x0000000000007308 */ /* 0x001e220000001000 */
[----:B-1----:R-:W-:Y:S02]  /*00c0*/  LEA R4, R4, R9, 0x8 ;  /* 0x0000000904047211 */ /* 0x002fe400078e40ff */
[----:B0-----:R-:W-:-:S06]  /*00d0*/  IADD3 R2, PT, PT, R0, 0xffffffe, RZ ;  /* 0x0ffffffe00027810 */ /* 0x001fcc0007ffe0ff */
[----:B------:R-:W0:Y:S02]  /*00e0*/  F2I.FTZ.U32.TRUNC.NTZ R2, R2 ;  /* 0x0000000200027305 */ /* 0x000e24000021f000 */
[----:B0-----:R-:W-:-:S13]  /*00f0*/  R2UR UR5, R2 ;  /* 0x00000000020572ca */ /* 0x001fda00000e0000 */
[----:B------:R-:W-:-:S04]  /*0100*/  UIADD3 UR6, UPT, UPT, URZ, -UR5, URZ ;  /* 0x80000005ff067290 */ /* 0x000fc8000fffe0ff */
[----:B------:R-:W-:-:S04]  /*0110*/  UIMAD UR6, UR6, UR8, URZ ;  /* 0x00000008060672a4 */ /* 0x000fc8000f8e02ff */
[----:B------:R-:W-:-:S04]  /*0120*/  UIMAD.WIDE.U32 UR4, UR5, UR6, UR4 ;  /* 0x00000006050472a5 */ /* 0x000fc8000f8e0004 */
[----:B--2---:R-:W-:-:S04]  /*0130*/  UIMAD.WIDE.U32 UR4, UR5, UR7, URZ ;  /* 0x00000007050472a5 */ /* 0x004fc8000f8e00ff */
[----:B------:R-:W-:-:S04]  /*0140*/  UIADD3 UR4, UPT, UPT, -UR5, URZ, URZ ;  /* 0x000000ff05047290 */ /* 0x000fc8000fffe1ff */
[----:B------:R-:W-:-:S04]  /*0150*/  UIMAD UR4, UR8, UR4, UR7 ;  /* 0x00000004080472a4 */ /* 0x000fc8000f8e0207 */
[----:B------:R-:W-:-:S11]  /*0160*/  UISETP.GE.U32.AND UP0, UPT, UR4, UR8, UPT ;  /* 0x000000080400728c */ /* 0x000fd6000bf06070 */
[----:B------:R-:W-:Y:S02]  /*0170*/  @UP0 UIADD3 UR4, UPT, UPT, UR4, -UR8, URZ ;  /* 0x8000000804040290 */ /* 0x000fe4000fffe0ff */
[----:B------:R-:W-:Y:S02]  /*0180*/  @UP0 UIADD3 UR5, UPT, UPT, UR5, 0x1, URZ ;  /* 0x0000000105050890 */ /* 0x000fe4000fffe0ff */
[----:B------:R-:W-:-:S07]  /*0190*/  UISETP.GE.U32.AND UP1, UPT, UR4, UR8, UPT ;  /* 0x000000080400728c */ /* 0x000fce000bf26070 */
[----:B------:R-:W0:Y:S04]  /*01a0*/  LDCU UR4, c[0x0][0x3a8] ;  /* 0x00007500ff0477ac */ /* 0x000e280008000800 */
[----:B------:R-:W-:Y:S02]  /*01b0*/  @UP1 UIADD3 UR5, UPT, UPT, UR5, 0x1, URZ ;  /* 0x0000000105051890 */ /* 0x000fe4000fffe0ff */
[----:B------:R-:W-:-:S04]  /*01c0*/  @!UP2 ULOP3.LUT UR5, URZ, UR8, URZ, 0x33, !UPT ;  /* 0x00000008ff05a292 */ /* 0x000fc8000f8e33ff */
[----:B------:R-:W-:Y:S01]  /*01d0*/  UISETP.GE.AND UP0, UPT, UR5, 0x100, UPT ;  /* 0x000001000500788c */ /* 0x000fe2000bf06270 */
[----:B0-----:R-:W-:-:S08]  /*01e0*/  IADD3 R4, PT, PT, R4, UR4, RZ ;  /* 0x0000000404047c10 */ /* 0x001fd0000fffe0ff */
[----:B---3--:R-:W-:Y:S05]  /*01f0*/  BRA.U !UP0, `(.L_x_0) ;  /* 0x0000000d08347547 */ /* 0x008fea000b800000 */
[----:B------:R-:W0:Y:S01]  /*0200*/  LDC.64 R2, c[0x0][0x3c0] ;  /* 0x0000f000ff027b82 */ /* 0x000e220000000a00 */
[----:B------:R-:W1:Y:S07]  /*0210*/  S2R R0, SR_CTAID.Y ;  /* 0x0000000000007919 */ /* 0x000e6e0000002600 */
[----:B------:R-:W2:Y:S08]  /*0220*/  S2UR UR9, SR_CgaCtaId ;  /* 0x00000000000979c3 */ /* 0x000eb00000008800 */
[----:B------:R-:W3:Y:S01]  /*0230*/  LDC.64 R28, c[0x0][0x3b0] ;  /* 0x0000ec00ff1c7b82 */ /* 0x000ee20000000a00 */
[----:B0-----:R-:W-:-:S07]  /*0240*/  IMAD.WIDE R2, R4, 0x4, R2 ;  /* 0x0000000404027825 */ /* 0x001fce00078e0202 */
[----:B------:R-:W0:Y:S01]  /*0250*/  LDC.64 R14, c[0x0][0x3b8] ;  /* 0x0000ee00ff0e7b82 */ /* 0x000e220000000a00 */
[----:B------:R1:W4:Y:S01]  /*0260*/  LDG.E.CONSTANT R3, desc[UR14][R2.64] ;  /* 0x0000000e02037981 */ /* 0x000322000c1e9900 */
[----:B------:R-:W-:Y:S01]  /*0270*/  UMOV UR4, 0x400 ;  /* 0x0000040000047882 */ /* 0x000fe20000000000 */
[----:B------:R-:W-:Y:S01]  /*0280*/  USHF.R.S32.HI UR8, URZ, 0x1f, UR5 ;  /* 0x0000001fff087899 */ /* 0x000fe20008011405 */
[----:B------:R-:W-:Y:S01]  /*0290*/  MOV R16, RZ ;  /* 0x000000ff00107202 */ /* 0x000fe20000000f00 */
[----:B--2---:R-:W-:Y:S01]  /*02a0*/  ULEA UR10, UR9, UR4, 0x18 ;  /* 0x00000004090a7291 */ /* 0x004fe2000f8ec0ff */
[----:B------:R-:W-:Y:S01]  /*02b0*/  MOV R22, RZ ;  /* 0x000000ff00167202 */ /* 0x000fe20000000f00 */
[----:B------:R-:W-:Y:S01]  /*02c0*/  UIADD3 UR6, UPT, UPT, UR4, 0x400, URZ ;  /* 0x0000040004067890 */ /* 0x000fe2000fffe0ff */
[----:B------:R-:W-:Y:S01]  /*02d0*/  CS2R R20, SRZ ;  /* 0x0000000000147805 */ /* 0x000fe2000001ff00 */
[----:B------:R-:W-:Y:S02]  /*02e0*/  UIADD3 UR7, UPT, UPT, UR4, 0x800, URZ ;  /* 0x0000080004077890 */ /* 0x000fe4000fffe0ff */
[----:B------:R-:W-:Y:S01]  /*02f0*/  UIADD3 UR4, UPT, UPT, UR4, 0xc00, URZ ;  /* 0x00000c0004047890 */ /* 0x000fe2000fffe0ff */
[----:B---3--:R-:W-:Y:S01]  /*0300*/  IMAD.WIDE R28, R4, 0x4, R28 ;  /* 0x00000004041c7825 */ /* 0x008fe200078e021c */
[----:B------:R-:W-:Y:S01]  /*0310*/  ULEA UR6, UR9, UR6, 0x18 ;  /* 0x0000000609067291 */ /* 0x000fe2000f8ec0ff */
[----:B------:R-:W-:Y:S01]  /*0320*/  LEA R5, R9, UR10, 0x2 ;  /* 0x0000000a09057c11 */ /* 0x000fe2000f8e10ff */
[----:B------:R-:W-:Y:S01]  /*0330*/  ULEA UR7, UR9, UR7, 0x18 ;  /* 0x0000000709077291 */ /* 0x000fe2000f8ec0ff */
[----:B-1----:R-:W-:Y:S01]  /*0340*/  IMAD R2, R0, UR5, R9 ;  /* 0x0000000500027c24 */ /* 0x002fe2000f8e0209 */
[----:B------:R-:W-:-:S02]  /*0350*/  ULEA UR4, UR9, UR4, 0x18 ;  /* 0x0000000409047291 */ /* 0x000fc4000f8ec0ff */
[----:B------:R-:W-:Y:S01]  /*0360*/  ULEA.HI UR8, UR8, UR5, URZ, 0x8 ;  /* 0x0000000508087291 */ /* 0x000fe2000f8f40ff */
[----:B0-----:R-:W-:Y:S01]  /*0370*/  IMAD.WIDE R14, R4, 0x4, R14 ;  /* 0x00000004040e7825 */ /* 0x001fe200078e020e */
[C---:B------:R-:W-:Y:S02]  /*0380*/  LEA R7, R9.reuse, UR6, 0x2 ;  /* 0x0000000609077c11 */ /* 0x040fe4000f8e10ff */
[C---:B------:R-:W-:Y:S01]  /*0390*/  LEA R8, R9.reuse, UR7, 0x2 ;  /* 0x0000000709087c11 */ /* 0x040fe2000f8e10ff */
[----:B------:R-:W-:Y:S01]  /*03a0*/  USHF.R.S32.HI UR8, URZ, 0x8, UR8 ;  /* 0x00000008ff087899 */ /* 0x000fe20008011408 */
[----:B------:R-:W-:Y:S01]  /*03b0*/  LEA R9, R9, UR4, 0x2 ;  /* 0x0000000409097c11 */ /* 0x000fe2000f8e10ff */
[----:B------:R-:W-:Y:S01]  /*03c0*/  UMOV UR4, URZ ;  /* 0x000000ff00047c82 */ /* 0x000fe20008000000 */
[----:B----4-:R-:W-:-:S09]  /*03d0*/  FMUL R10, R3, R3 ;  /* 0x00000003030a7220 */ /* 0x010fd20000400000 */
.L_x_10:
[----:B------:R-:W0:Y:S01]  /*03e0*/  LDC.64 R26, c[0x0][0x388] ;  /* 0x0000e200ff1a7b82 */ /* 0x000e220000000a00 */
[----:B------:R-:W-:Y:S01]  /*03f0*/  MOV R3, UR4 ;  /* 0x0000000400037c02 */ /* 0x000fe20008000f00 */
[----:B------:R1:W5:Y:S03]  /*0400*/  LDG.E.CONSTANT R11, desc[UR14][R28.64] ;  /* 0x0000000e1c0b7981 */ /* 0x000366000c1e9900 */
[----:B------:R-:W-:-:S03]  /*0410*/  LEA R3, R3, R2, 0x8 ;  /* 0x0000000203037211 */ /* 0x000fc600078e40ff */
[----:B------:R-:W2:Y:S08]  /*0420*/  LDC.64 R24, c[0x0][0x390] ;  /* 0x0000e400ff187b82 */ /* 0x000eb00000000a00 */
[----:B------:R-:W3:Y:S08]  /*0430*/  LDC.64 R18, c[0x0][0x398] ;  /* 0x0000e600ff127b82 */ /* 0x000ef00000000a00 */
[----:B------:R-:W4:Y:S01]  /*0440*/  LDC.64 R12, c[0x0][0x3a0] ;  /* 0x0000e800ff0c7b82 */ /* 0x000f220000000a00 */
[----:B0-----:R-:W-:-:S06]  /*0450*/  IMAD.WIDE R26, R3, 0x4, R26 ;  /* 0x00000004031a7825 */ /* 0x001fcc00078e021a */
[----:B------:R-:W4:Y:S01]  /*0460*/  LDG.E.CONSTANT R26, desc[UR14][R26.64] ;  /* 0x0000000e1a1a7981 */ /* 0x000f22000c1e9900 */
[C---:B--2---:R-:W-:Y:S01]  /*0470*/  IMAD.WIDE R24, R3.reuse, 0x4, R24 ;  /* 0x0000000403187825 */ /* 0x044fe200078e0218 */
[----:B------:R-:W-:Y:S03]  /*0480*/  BAR.SYNC.DEFER_BLOCKING 0x0 ;  /* 0x0000000000007b1d */ /* 0x000fe60000010000 */
[----:B---3--:R-:W-:-:S03]  /*0490*/  IMAD.WIDE R18, R3, 0x4, R18 ;  /* 0x0000000403127825 */ /* 0x008fc600078e0212 */
[----:B------:R-:W2:Y:S04]  /*04a0*/  LDG.E.CONSTANT R24, desc[UR14][R24.64] ;  /* 0x0000000e18187981 */ /* 0x000ea8000c1e9900 */
[----:B------:R-:W3:Y:S01]  /*04b0*/  LDG.E.CONSTANT R19, desc[UR14][R18.64] ;  /* 0x0000000e12137981 */ /* 0x000ee2000c1e9900 */
[----:B----4-:R-:W-:-:S05]  /*04c0*/  IMAD.WIDE R12, R3, 0x4, R12 ;  /* 0x00000004030c7825 */ /* 0x010fca00078e020c */
[----:B------:R-:W4:Y:S04]  /*04d0*/  LDG.E.CONSTANT R0, desc[UR14][R12.64] ;  /* 0x0000000e0c007981 */ /* 0x000f28000c1e9900 */
[----:B------:R1:W5:Y:S01]  /*04e0*/  LDG.E.CONSTANT R12, desc[UR14][R14.64] ;  /* 0x0000000e0e0c7981 */ /* 0x000362000c1e9900 */
[----:B------:R-:W0:Y:S01]  /*04f0*/  S2UR UR6, SR_CgaCtaId ;  /* 0x00000000000679c3 */ /* 0x000e220000008800 */
[----:B------:R-:W-:Y:S02]  /*0500*/  UMOV UR5, 0x400 ;  /* 0x0000040000057882 */ /* 0x000fe40000000000 */
[----:B------:R-:W-:Y:S02]  /*0510*/  UIADD3 UR5, UPT, UPT, UR5, 0x800, URZ ;  /* 0x0000080005057890 */ /* 0x000fe4000fffe0ff */
[----:B------:R-:W-:Y:S01]  /*0520*/  UIADD3 UR4, UPT, UPT, UR4, 0x1, URZ ;  /* 0x0000000104047890 */ /* 0x000fe2000fffe0ff */
[----:B------:R-:W-:-:S03]  /*0530*/  UMOV UR12, 0x8 ;  /* 0x00000008000c7882 */ /* 0x000fc60000000000 */
[----:B------:R-:W-:Y:S02]  /*0540*/  UISETP.NE.AND UP1, UPT, UR4, UR8, UPT ;  /* 0x000000080400728c */ /* 0x000fe4000bf25270 */
[----:B0-----:R-:W-:-:S04]  /*0550*/  ULEA UR5, UR6, UR5, 0x18 ;  /* 0x0000000506057291 */ /* 0x001fc8000f8ec0ff */
[----:B------:R-:W-:Y:S01]  /*0560*/  UIADD3 UR5, UPT, UPT, UR5, 0x8, URZ ;  /* 0x0000000805057890 */ /* 0x000fe2000fffe0ff */
[----:B------:R1:W-:Y:S04]  /*0570*/  STS [R5], R26 ;  /* 0x0000001a05007388 */ /* 0x0003e80000000800 */
[----:B--2---:R1:W-:Y:S04]  /*0580*/  STS [R7], R24 ;  /* 0x0000001807007388 */ /* 0x0043e80000000800 */
[----:B---3--:R1:W-:Y:S04]  /*0590*/  STS [R8], R19 ;  /* 0x0000001308007388 */ /* 0x0083e80000000800 */
[----:B----4-:R1:W-:Y:S01]  /*05a0*/  STS [R9], R0 ;  /* 0x0000000009007388 */ /* 0x0103e20000000800 */
[----:B------:R-:W-:Y:S06]  /*05b0*/  BAR.SYNC.DEFER_BLOCKING 0x0 ;  /* 0x0000000000007b1d */ /* 0x000fec0000010000 */
.L_x_9:
[----:B------:R-:W0:Y:S01]  /*05c0*/  S2UR UR7, SR_CgaCtaId ;  /* 0x00000000000779c3 */ /* 0x000e220000008800 */
[----:B------:R-:W-:Y:S01]  /*05d0*/  UMOV UR6, 0x400 ;  /* 0x0000040000067882 */ /* 0x000fe20000000000 */
[----:B------:R-:W-:Y:S01]  /*05e0*/  MOV R18, UR12 ;  /* 0x0000000c00127c02 */ /* 0x000fe20008000f00 */
[----:B------:R-:W-:Y:S01]  /*05f0*/  UIADD3 UR9, UPT, UPT, UR6, 0x400, URZ ;  /* 0x0000040006097890 */ /* 0x000fe2000fffe0ff */
[----:B------:R-:W-:Y:S01]  /*0600*/  MOV R17, UR12 ;  /* 0x0000000c00117c02 */ /* 0x000fe20008000f00 */
[----:B-1----:R-:W-:Y:S01]  /*0610*/  LDS R0, [UR5+-0x8] ;  /* 0xfffff805ff007984 */ /* 0x002fe20008000800 */
[----:B------:R-:W-:Y:S01]  /*0620*/  MOV R24, UR12 ;  /* 0x0000000c00187c02 */ /* 0x000fe20008000f00 */
[----:B------:R-:W-:Y:S01]  /*0630*/  BSSY.RECONVERGENT B0, `(.L_x_1) ;  /* 0x000001d000007945 */ /* 0x000fe20003800200 */
[----:B0-----:R-:W-:Y:S02]  /*0640*/  ULEA UR10, UR7, UR9, 0x18 ;  /* 0x00000009070a7291 */ /* 0x001fe4000f8ec0ff */
[----:B------:R-:W-:-:S02]  /*0650*/  ULEA UR9, UR7, UR6, 0x18 ;  /* 0x0000000607097291 */ /* 0x000fc4000f8ec0ff */
[----:B------:R-:W-:-:S04]  /*0660*/  UIADD3 UR6, UPT, UPT, UR6, 0xc00, URZ ;  /* 0x00000c0006067890 */ /* 0x000fc8000fffe0ff */
[----:B------:R-:W-:Y:S01]  /*0670*/  ULEA UR11, UR7, UR6, 0x18 ;  /* 0x00000006070b7291 */ /* 0x000fe2000f8ec0ff */
[----:B------:R-:W0:Y:S01]  /*0680*/  LDS R13, [R18+UR10+-0x8] ;  /* 0xfffff80a120d7984 */ /* 0x000e220008000800 */
[----:B------:R-:W-:Y:S02]  /*0690*/  UIADD3 UR6, UPT, UPT, UR9, UR12, URZ ;  /* 0x0000000c09067290 */ /* 0x000fe4000fffe0ff */
[----:B------:R-:W-:Y:S01]  /*06a0*/  UIADD3 UR7, UPT, UPT, UR10, UR12, URZ ;  /* 0x0000000c0a077290 */ /* 0x000fe2000fffe0ff */
[----:B------:R-:W1:Y:S01]  /*06b0*/  LDS R6, [R17+UR9+-0x8] ;  /* 0xfffff80911067984 */ /* 0x000e620008000800 */
[----:B------:R-:W-:-:S03]  /*06c0*/  UIADD3 UR9, UPT, UPT, UR11, UR12, URZ ;  /* 0x0000000c0b097290 */ /* 0x000fc6000fffe0ff */
[----:B------:R-:W2:Y:S01]  /*06d0*/  LDS R3, [R24+UR11+-0x8] ;  /* 0xfffff80b18037984 */ /* 0x000ea20008000800 */
[----:B0----5:R-:W-:Y:S01]  /*06e0*/  FADD R13, -R12, R13 ;  /* 0x0000000d0c0d7221 */ /* 0x021fe20000000100 */
[----:B-1----:R-:W-:-:S03]  /*06f0*/  FADD R19, -R11, R6 ;  /* 0x000000060b137221 */ /* 0x002fc60000000100 */
[----:B------:R-:W-:-:S04]  /*0700*/  FMUL R6, R13, R13 ;  /* 0x0000000d0d067220 */ /* 0x000fc80000400000 */
[----:B------:R-:W-:-:S04]  /*0710*/  FFMA R6, R19, R19, R6 ;  /* 0x0000001313067223 */ /* 0x000fc80000000006 */
[----:B--2---:R-:W-:-:S04]  /*0720*/  FFMA R3, R3, R3, R6 ;  /* 0x0000000303037223 */ /* 0x004fc80000000006 */
[----:B------:R-:W-:-:S04]  /*0730*/  FADD R23, R10, R3 ;  /* 0x000000030a177221 */ /* 0x000fc80000000000 */
[----:B------:R-:W0:Y:S08]  /*0740*/  MUFU.RCP R3, R23 ;  /* 0x0000001700037308 */ /* 0x000e300000001000 */
[----:B------:R-:W1:Y:S01]  /*0750*/  FCHK P0, R0, R23 ;  /* 0x0000001700007302 */ /* 0x000e620000000000 */
[----:B0-----:R-:W-:-:S04]  /*0760*/  FFMA R6, -R23, R3, 1 ;  /* 0x3f80000017067423 */ /* 0x001fc80000000103 */
[----:B------:R-:W-:-:S04]  /*0770*/  FFMA R3, R3, R6, R3 ;  /* 0x0000000603037223 */ /* 0x000fc80000000003 */
[----:B------:R-:W-:-:S04]  /*0780*/  FFMA R6, R0, R3, RZ ;  /* 0x0000000300067223 */ /* 0x000fc800000000ff */
[----:B------:R-:W-:-:S04]  /*0790*/  FFMA R17, -R23, R6, R0 ;  /* 0x0000000617117223 */ /* 0x000fc80000000100 */
[----:B------:R-:W-:Y:S01]  /*07a0*/  FFMA R6, R3, R17, R6 ;  /* 0x0000001103067223 */ /* 0x000fe20000000006 */
[----:B-1----:R-:W-:Y:S06]  /*07b0*/  @!P0 BRA `(.L_x_2) ;  /* 0x0000000000108947 */ /* 0x002fec0003800000 */
[----:B------:R-:W-:Y:S02]  /*07c0*/  MOV R3, R23 ;  /* 0x0000001700037202 */ /* 0x000fe40000000f00 */
[----:B------:R-:W-:-:S07]  /*07d0*/  MOV R6, 0x7f0 ;  /* 0x000007f000067802 */ /* 0x000fce0000000f00 */
[----:B------:R-:W-:Y:S05]  /*07e0*/  CALL.REL.NOINC `($__internal_0_$__cuda_sm3x_div_rn_noftz_f32_slowpath) ;  /* 0x0000000800507944 */ /* 0x000fea0003c00000 */
[----:B------:R-:W-:-:S07]  /*07f0*/  MOV R6, R0 ;  /* 0x0000000000067202 */ /* 0x000fce0000000f00 */
.L_x_2:
[----:B------:R-:W-:Y:S05]  /*0800*/  BSYNC.RECONVERGENT B0 ;  /* 0x0000000000007941 */ /* 0x000fea0003800200 */
.L_x_1:
[----:B------:R-:W0:Y:S01]  /*0810*/  LDS R17, [UR7+-0x4] ;  /* 0xfffffc07ff117984 */ /* 0x000e220008000800 */
[----:B------:R-:W-:Y:S03]  /*0820*/  BSSY.RECONVERGENT B0, `(.L_x_3) ;  /* 0x000001d000007945 */ /* 0x000fe60003800200 */
[----:B------:R-:W1:Y:S04]  /*0830*/  LDS R18, [UR6+-0x4] ;  /* 0xfffffc06ff127984 */ /* 0x000e680008000800 */
[----:B------:R-:W2:Y:S04]  /*0840*/  LDS R24, [UR9+-0x4] ;  /* 0xfffffc09ff187984 */ /* 0x000ea80008000800 */
[----:B------:R-:W3:Y:S01]  /*0850*/  LDS R0, [UR5+-0x4] ;  /* 0xfffffc05ff007984 */ /* 0x000ee20008000800 */
[----:B0-----:R-:W-:Y:S01]  /*0860*/  FADD R17, -R12, R17 ;  /* 0x000000110c117221 */ /* 0x001fe20000000100 */
[----:B-1----:R-:W-:-:S03]  /*0870*/  FADD R18, -R11, R18 ;  /* 0x000000120b127221 */ /* 0x002fc60000000100 */
[----:B------:R-:W-:-:S04]  /*0880*/  FMUL R3, R17, R17 ;  /* 0x0000001111037220 */ /* 0x000fc80000400000 */
[----:B------:R-:W-:-:S04]  /*0890*/  FFMA R3, R18, R18, R3 ;  /* 0x0000001212037223 */ /* 0x000fc80000000003 */
[----:B--2---:R-:W-:Y:S01]  /*08a0*/  FFMA R3, R24, R24, R3 ;  /* 0x0000001818037223 */ /* 0x004fe20000000003 */
[-C--:B------:R-:W-:Y:S01]  /*08b0*/  FFMA R24, R13, R6.reuse, -R20 ;  /* 0x000000060d187223 */ /* 0x080fe20000000814 */
[----:B------:R-:W-:Y:S02]  /*08c0*/  FFMA R13, -R19, R6, -R22 ;  /* 0x00000006130d7223 */ /* 0x000fe40000000916 */
[----:B------:R-:W-:Y:S01]  /*08d0*/  FADD R3, R10, R3 ;  /* 0x000000030a037221 */ /* 0x000fe20000000000 */
[--C-:B------:R-:W-:Y:S01]  /*08e0*/  FADD R20, R24, R21.reuse ;  /* 0x0000001518147221 */ /* 0x100fe20000000000 */
[--C-:B------:R-:W-:Y:S02]  /*08f0*/  FADD R19, R13, R16.reuse ;  /* 0x000000100d137221 */ /* 0x100fe40000000000 */
[----:B------:R-:W0:Y:S01]  /*0900*/  MUFU.RCP R26, R3 ;  /* 0x00000003001a7308 */ /* 0x000e220000001000 */
[----:B------:R-:W-:Y:S01]  /*0910*/  FADD R21, R20, -R21 ;  /* 0x8000001514157221 */ /* 0x000fe20000000000 */
[----:B------:R-:W-:-:S03]  /*0920*/  FADD R16, R19, -R16 ;  /* 0x8000001013107221 */ /* 0x000fc60000000000 */
[----:B------:R-:W-:Y:S01]  /*0930*/  FADD R22, -R24, R21 ;  /* 0x0000001518167221 */ /* 0x000fe20000000100 */
[----:B------:R-:W-:Y:S02]  /*0940*/  FADD R21, -R13, R16 ;  /* 0x000000100d157221 */ /* 0x000fe40000000100 */
[----:B---3--:R-:W1:Y:S01]  /*0950*/  FCHK P0, R0, R3 ;  /* 0x0000000300007302 */ /* 0x008e620000000000 */
[----:B0-----:R-:W-:-:S04]  /*0960*/  FFMA R23, -R3, R26, 1 ;  /* 0x3f80000003177423 */ /* 0x001fc8000000011a */
[----:B------:R-:W-:-:S04]  /*0970*/  FFMA R23, R26, R23, R26 ;  /* 0x000000171a177223 */ /* 0x000fc8000000001a */
[----:B------:R-:W-:-:S04]  /*0980*/  FFMA R6, R0, R23, RZ ;  /* 0x0000001700067223 */ /* 0x000fc800000000ff */
[----:B------:R-:W-:-:S04]  /*0990*/  FFMA R24, -R3, R6, R0 ;  /* 0x0000000603187223 */ /* 0x000fc80000000100 */
[----:B------:R-:W-:Y:S01]  /*09a0*/  FFMA R23, R23, R24, R6 ;  /* 0x0000001817177223 */ /* 0x000fe20000000006 */
[----:B-1----:R-:W-:Y:S06]  /*09b0*/  @!P0 BRA `(.L_x_4) ;  /* 0x00000000000c8947 */ /* 0x002fec0003800000 */
[----:B------:R-:W-:-:S07]  /*09c0*/  MOV R6, 0x9e0 ;  /* 0x000009e000067802 */ /* 0x000fce0000000f00 */
[----:B------:R-:W-:Y:S05]  /*09d0*/  CALL.REL.NOINC `($__internal_0_$__cuda_sm3x_div_rn_noftz_f32_slowpath) ;  /* 0x0000000400d47944 */ /* 0x000fea0003c00000 */
[----:B------:R-:W-:-:S07]  /*09e0*/  MOV R23, R0 ;  /* 0x0000000000177202 */ /* 0x000fce0000000f00 */
.L_x_4:
[----:B------:R-:W-:Y:S05]  /*09f0*/  BSYNC.RECONVERGENT B0 ;  /* 0x0000000000007941 */ /* 0x000fea0003800200 */
.L_x_3:
[----:B------:R-:W0:Y:S01]  /*0a00*/  LDS R13, [UR7] ;  /* 0x00000007ff0d7984 */ /* 0x000e220008000800 */
[----:B------:R-:W-:Y:S01]  /*0a10*/  FFMA R25, R17, R23, -R22 ;  /* 0x0000001711197223 */ /* 0x000fe20000000816 */
[----:B------:R-:W-:Y:S02]  /*0a20*/  BSSY.RECONVERGENT B0, `(.L_x_5) ;  /* 0x000001c000007945 */ /* 0x000fe40003800200 */
[----:B------:R-:W1:Y:S01]  /*0a30*/  LDS R16, [UR6] ;  /* 0x00000006ff107984 */ /* 0x000e620008000800 */
[----:B------:R-:W-:-:S03]  /*0a40*/  FADD R17, R20, R25 ;  /* 0x0000001914117221 */ /* 0x000fc60000000000 */
[----:B------:R-:W2:Y:S01]  /*0a50*/  LDS R6, [UR9] ;  /* 0x00000009ff067984 */ /* 0x000ea20008000800 */
[----:B------:R-:W-:-:S03]  /*0a60*/  FADD R20, -R20, R17 ;  /* 0x0000001114147221 */ /* 0x000fc60000000100 */
[----:B------:R-:W3:Y:S01]  /*0a70*/  LDS R0, [UR5] ;  /* 0x00000005ff007984 */ /* 0x000ee20008000800 */
[----:B------:R-:W-:Y:S01]  /*0a80*/  FADD R20, -R25, R20 ;  /* 0x0000001419147221 */ /* 0x000fe20000000100 */
[----:B0-----:R-:W-:Y:S01]  /*0a90*/  FADD R13, -R12, R13 ;  /* 0x0000000d0c0d7221 */ /* 0x001fe20000000100 */
[----:B-1----:R-:W-:-:S03]  /*0aa0*/  FADD R16, -R11, R16 ;  /* 0x000000100b107221 */ /* 0x002fc60000000100 */
[----:B------:R-:W-:-:S04]  /*0ab0*/  FMUL R3, R13, R13 ;  /* 0x0000000d0d037220 */ /* 0x000fc80000400000 */
[----:B------:R-:W-:-:S04]  /*0ac0*/  FFMA R3, R16, R16, R3 ;  /* 0x0000001010037223 */ /* 0x000fc80000000003 */
[----:B--2---:R-:W-:Y:S01]  /*0ad0*/  FFMA R3, R6, R6, R3 ;  /* 0x0000000606037223 */ /* 0x004fe20000000003 */
[----:B------:R-:W-:-:S03]  /*0ae0*/  FFMA R6, -R18, R23, -R21 ;  /* 0x0000001712067223 */ /* 0x000fc60000000915 */
[----:B------:R-:W-:Y:S01]  /*0af0*/  FADD R3, R10, R3 ;  /* 0x000000030a037221 */ /* 0x000fe20000000000 */
[----:B------:R-:W-:-:S03]  /*0b00*/  FADD R18, R19, R6 ;  /* 0x0000000613127221 */ /* 0x000fc60000000000 */
[----:B------:R-:W0:Y:S01]  /*0b10*/  MUFU.RCP R24, R3 ;  /* 0x0000000300187308 */ /* 0x000e220000001000 */
[----:B------:R-:W-:-:S04]  /*0b20*/  FADD R19, -R19, R18 ;  /* 0x0000001213137221 */ /* 0x000fc80000000100 */
[----:B------:R-:W-:-:S03]  /*0b30*/  FADD R19, -R6, R19 ;  /* 0x0000001306137221 */ /* 0x000fc60000000100 */
        /* <DEDUP_REMOVED lines=10> */
.L_x_6:
[----:B------:R-:W-:Y:S05]  /*0be0*/  BSYNC.RECONVERGENT B0 ;  /* 0x0000000000007941 */ /* 0x000fea0003800200 */
.L_x_5:
[----:B------:R-:W0:Y:S01]  /*0bf0*/  LDS R21, [UR7+0x4] ;  /* 0x00000407ff157984 */ /* 0x000e220008000800 */
[----:B------:R-:W-:Y:S01]  /*0c00*/  FFMA R19, -R16, R6, -R19 ;  /* 0x0000000610137223 */ /* 0x000fe20000000913 */
[----:B------:R-:W-:Y:S02]  /*0c10*/  BSSY.RECONVERGENT B0, `(.L_x_7) ;  /* 0x000001c000007945 */ /* 0x000fe40003800200 */
[----:B------:R-:W1:Y:S04]  /*0c20*/  LDS R22, [UR6+0x4] ;  /* 0x00000406ff167984 */ /* 0x000e680008000800 */
[----:B------:R-:W2:Y:S04]  /*0c30*/  LDS R24, [UR9+0x4] ;  /* 0x00000409ff187984 */ /* 0x000ea80008000800 */
[----:B------:R-:W3:Y:S01]  /*0c40*/  LDS R0, [UR5+0x4] ;  /* 0x00000405ff007984 */ /* 0x000ee20008000800 */
[----:B0-----:R-:W-:Y:S01]  /*0c50*/  FADD R21, -R12, R21 ;  /* 0x000000150c157221 */ /* 0x001fe20000000100 */
[----:B-1----:R-:W-:-:S03]  /*0c60*/  FADD R22, -R11, R22 ;  /* 0x000000160b167221 */ /* 0x002fc60000000100 */
[----:B------:R-:W-:-:S04]  /*0c70*/  FMUL R3, R21, R21 ;  /* 0x0000001515037220 */ /* 0x000fc80000400000 */
[----:B------:R-:W-:-:S04]  /*0c80*/  FFMA R3, R22, R22, R3 ;  /* 0x0000001616037223 */ /* 0x000fc80000000003 */
[----:B--2---:R-:W-:Y:S01]  /*0c90*/  FFMA R3, R24, R24, R3 ;  /* 0x0000001818037223 */ /* 0x004fe20000000003 */
[----:B------:R-:W-:Y:S01]  /*0ca0*/  FFMA R24, R13, R6, -R20 ;  /* 0x000000060d187223 */ /* 0x000fe20000000814 */
[----:B------:R-:W-:Y:S02]  /*0cb0*/  FADD R13, R18, R19 ;  /* 0x00000013120d7221 */ /* 0x000fe40000000000 */
[----:B------:R-:W-:Y:S01]  /*0cc0*/  FADD R3, R10, R3 ;  /* 0x000000030a037221 */ /* 0x000fe20000000000 */
[C---:B------:R-:W-:Y:S01]  /*0cd0*/  FADD R20, R17.reuse, R24 ;  /* 0x0000001811147221 */ /* 0x040fe20000000000 */
[----:B------:R-:W-:Y:S02]  /*0ce0*/  FADD R18, -R18, R13 ;  /* 0x0000000d12127221 */ /* 0x000fe40000000100 */
[----:B------:R-:W0:Y:S01]  /*0cf0*/  MUFU.RCP R26, R3 ;  /* 0x00000003001a7308 */ /* 0x000e220000001000 */
[----:B------:R-:W-:-:S04]  /*0d00*/  FADD R17, -R17, R20 ;  /* 0x0000001411117221 */ /* 0x000fc80000000100 */
        /* <DEDUP_REMOVED lines=12> */
.L_x_8:
[----:B------:R-:W-:Y:S05]  /*0dd0*/  BSYNC.RECONVERGENT B0 ;  /* 0x0000000000007941 */ /* 0x000fea0003800200 */
.L_x_7:
[----:B------:R-:W-:Y:S01]  /*0de0*/  UIADD3 UR12, UPT, UPT, UR12, 0x10, URZ ;  /* 0x000000100c0c7890 */ /* 0x000fe2000fffe0ff */
[-C--:B------:R-:W-:Y:S01]  /*0df0*/  FFMA R3, R21, R6.reuse, -R16 ;  /* 0x0000000615037223 */ /* 0x080fe20000000810 */
[----:B------:R-:W-:Y:S01]  /*0e00*/  FFMA R22, -R22, R6, -R17 ;  /* 0x0000000616167223 */ /* 0x000fe20000000911 */
[----:B------:R-:W-:Y:S02]  /*0e10*/  UIADD3 UR5, UPT, UPT, UR5, 0x10, URZ ;  /* 0x0000001005057890 */ /* 0x000fe4000fffe0ff */
[----:B------:R-:W-:Y:S01]  /*0e20*/  UISETP.NE.AND UP0, UPT, UR12, 0x408, UPT ;  /* 0x000004080c00788c */ /* 0x000fe2000bf05270 */
[----:B------:R-:W-:Y:S01]  /*0e30*/  FADD R21, R20, R3 ;  /* 0x0000000314157221 */ /* 0x000fe20000000000 */
[----:B------:R-:W-:-:S03]  /*0e40*/  FADD R16, R13, R22 ;  /* 0x000000160d107221 */ /* 0x000fc60000000000 */
[----:B------:R-:W-:Y:S01]  /*0e50*/  FADD R20, -R20, R21 ;  /* 0x0000001514147221 */ /* 0x000fe20000000100 */
[----:B------:R-:W-:-:S03]  /*0e60*/  FADD R13, -R13, R16 ;  /* 0x000000100d0d7221 */ /* 0x000fc60000000100 */
[----:B------:R-:W-:Y:S01]  /*0e70*/  FADD R20, -R3, R20 ;  /* 0x0000001403147221 */ /* 0x000fe20000000100 */
[----:B------:R-:W-:Y:S01]  /*0e80*/  FADD R22, -R22, R13 ;  /* 0x0000000d16167221 */ /* 0x000fe20000000100 */
[----:B------:R-:W-:Y:S06]  /*0e90*/  BRA.U UP0, `(.L_x_9) ;  /* 0xfffffff500c87547 */ /* 0x000fec000b83ffff */
[----:B------:R-:W-:Y:S05]  /*0ea0*/  BRA.U UP1, `(.L_x_10) ;  /* 0xfffffff5014c7547 */ /* 0x000fea000b83ffff */
[----:B------:R-:W-:Y:S01]  /*0eb0*/  FADD R21, R21, R20 ;  /* 0x0000001415157221 */ /* 0x000fe20000000000 */
[----:B------:R-:W-:-:S07]  /*0ec0*/  FADD R16, R16, R22 ;  /* 0x0000001610107221 */ /* 0x000fce0000000000 */
.L_x_0:
[----:B------:R-:W0:Y:S01]  /*0ed0*/  LDC.64 R8, c[0x0][0x3c8] ;  /* 0x0000f200ff087b82 */ /* 0x000e220000000a00 */
[----:B------:R-:W-:Y:S01]  /*0ee0*/  MOV R3, 0x3e22f983 ;  /* 0x3e22f98300037802 */ /* 0x000fe20000000f00 */
[----:B------:R-:W1:Y:S01]  /*0ef0*/  FCHK P0, R21, 6.2831854820251464844 ;  /* 0x40c90fdb15007902 */ /* 0x000e620000000000 */
[----:B------:R-:W-:Y:S01]  /*0f00*/  MOV R0, 0x40c90fdb ;  /* 0x40c90fdb00007802 */ /* 0x000fe20000000f00 */
[----:B------:R-:W-:Y:S04]  /*0f10*/  BSSY.RECONVERGENT B0, `(.L_x_11) ;  /* 0x000000c000007945 */ /* 0x000fe80003800200 */
[----:B------:R-:W-:-:S04]  /*0f20*/  FFMA R0, R3, -R0, 1 ;  /* 0x3f80000003007423 */ /* 0x000fc80000000800 */
[----:B------:R-:W-:-:S04]  /*0f30*/  FFMA R0, R0, R3, 0.15915493667125701904 ;  /* 0x3e22f98300007423 */ /* 0x000fc80000000003 */
[----:B------:R-:W-:-:S04]  /*0f40*/  FFMA R2, R0, R21, RZ ;  /* 0x0000001500027223 */ /* 0x000fc800000000ff */
[----:B------:R-:W-:Y:S01]  /*0f50*/  FFMA R3, R2, -6.2831854820251464844, R21 ;  /* 0xc0c90fdb02037823 */ /* 0x000fe20000000015 */
[----:B0-----:R-:W-:-:S04]  /*0f60*/  IMAD.WIDE R8, R4, 0x4, R8 ;  /* 0x0000000404087825 */ /* 0x001fc800078e0208 */
[----:B------:R-:W-:Y:S01]  /*0f70*/  FFMA R0, R0, R3, R2 ;  /* 0x0000000300007223 */ /* 0x000fe20000000002 */
[----:B-1----:R-:W-:Y:S06]  /*0f80*/  @!P0 BRA `(.L_x_12) ;  /* 0x0000000000108947 */ /* 0x002fec0003800000 */
[----:B------:R-:W-:Y:S01]  /*0f90*/  HFMA2 R3, -RZ, RZ, 2.392578125, 0.0004794597625732421875 ;  /* 0x40c90fdbff037431 */ /* 0x000fe200000001ff */
[----:B------:R-:W-:Y:S02]  /*0fa0*/  MOV R0, R21 ;  /* 0x0000001500007202 */ /* 0x000fe40000000f00 */
[----:B------:R-:W-:-:S07]  /*0fb0*/  MOV R6, 0xfd0 ;  /* 0x00000fd000067802 */ /* 0x000fce0000000f00 */
[----:B------:R-:W-:Y:S05]  /*0fc0*/  CALL.REL.NOINC `($__internal_0_$__cuda_sm3x_div_rn_noftz_f32_slowpath) ;  /* 0x0000000000587944 */ /* 0x000fea0003c00000 */
.L_x_12:
[----:B------:R-:W-:Y:S05]  /*0fd0*/  BSYNC.RECONVERGENT B0 ;  /* 0x0000000000007941 */ /* 0x000fea0003800200 */
.L_x_11:
[----:B------:R-:W-:Y:S01]  /*0fe0*/  HFMA2 R2, -RZ, RZ, 2.392578125, 0.0004794597625732421875 ;  /* 0x40c90fdbff027431 */ /* 0x000fe200000001ff */
[----:B------:R-:W0:Y:S01]  /*0ff0*/  LDC.64 R6, c[0x0][0x3d0] ;  /* 0x0000f400ff067b82 */ /* 0x000e220000000a00 */
[----:B------:R-:W-:Y:S01]  /*1000*/  MOV R3, 0x3e22f983 ;  /* 0x3e22f98300037802 */ /* 0x000fe20000000f00 */
[----:B------:R-:W1:Y:S01]  /*1010*/  FCHK P0, R16, 6.2831854820251464844 ;  /* 0x40c90fdb10007902 */ /* 0x000e620000000000 */
[----:B------:R2:W-:Y:S01]  /*1020*/  REDG.E.ADD.F32.FTZ.RN.STRONG.GPU desc[UR14][R8.64], R0 ;  /* 0x00000000080079a6 */ /* 0x0005e2000c12f30e */
[----:B------:R-:W-:Y:S02]  /*1030*/  BSSY.RECONVERGENT B0, `(.L_x_13) ;  /* 0x000000d000007945 */ /* 0x000fe40003800200 */
[----:B------:R-:W-:-:S04]  /*1040*/  FFMA R2, R3, -R2, 1 ;  /* 0x3f80000003027423 */ /* 0x000fc80000000802 */
[----:B------:R-:W-:-:S04]  /*1050*/  FFMA R3, R2, R3, 0.15915493667125701904 ;  /* 0x3e22f98302037423 */ /* 0x000fc80000000003 */
[----:B------:R-:W-:-:S04]  /*1060*/  FFMA R5, R3, R16, RZ ;  /* 0x0000001003057223 */ /* 0x000fc800000000ff */
[----:B------:R-:W-:-:S04]  /*1070*/  FFMA R2, R5, -6.2831854820251464844, R16 ;  /* 0xc0c90fdb05027823 */ /* 0x000fc80000000010 */
[----:B------:R-:W-:Y:S01]  /*1080*/  FFMA R3, R3, R2, R5 ;  /* 0x0000000203037223 */ /* 0x000fe20000000005 */
[----:B0-----:R-:W-:Y:S01]  /*1090*/  IMAD.WIDE R4, R4, 0x4, R6 ;  /* 0x0000000404047825 */ /* 0x001fe200078e0206 */
[----:B-12---:R-:W-:Y:S06]  /*10a0*/  @!P0 BRA `(.L_x_14) ;  /* 0x0000000000148947 */ /* 0x006fec0003800000 */
[----:B------:R-:W-:Y:S02]  /*10b0*/  MOV R0, R16 ;  /* 0x0000001000007202 */ /* 0x000fe40000000f00 */
[----:B------:R-:W-:Y:S02]  /*10c0*/  MOV R3, 0x40c90fdb ;  /* 0x40c90fdb00037802 */ /* 0x000fe40000000f00 */
[----:B------:R-:W-:-:S07]  /*10d0*/  MOV R6, 0x10f0 ;  /* 0x000010f000067802 */ /* 0x000fce0000000f00 */
[----:B------:R-:W-:Y:S05]  /*10e0*/  CALL.REL.NOINC `($__internal_0_$__cuda_sm3x_div_rn_noftz_f32_slowpath) ;  /* 0x0000000000107944 */ /* 0x000fea0003c00000 */
[----:B------:R-:W-:-:S07]  /*10f0*/  MOV R3, R0 ;  /* 0x0000000000037202 */ /* 0x000fce0000000f00 */
.L_x_14:
[----:B------:R-:W-:Y:S05]  /*1100*/  BSYNC.RECONVERGENT B0 ;  /* 0x0000000000007941 */ /* 0x000fea0003800200 */
.L_x_13:
[----:B------:R-:W-:Y:S01]  /*1110*/  REDG.E.ADD.F32.FTZ.RN.STRONG.GPU desc[UR14][R4.64], R3 ;  /* 0x00000003040079a6 */ /* 0x000fe2000c12f30e */
[----:B------:R-:W-:Y:S05]  /*1120*/  EXIT ;  /* 0x000000000000794d */ /* 0x000fea0003800000 */
        .weak           $__internal_0_$__cuda_sm3x_div_rn_noftz_f32_slowpath
        .type           $__internal_0_$__cuda_sm3x_div_rn_noftz_f32_slowpath,@function
        .size           $__internal_0_$__cuda_sm3x_div_rn_noftz_f32_slowpath,(.L_x_27 - $__internal_0_$__cuda_sm3x_div_rn_noftz_f32_slowpath)
$__internal_0_$__cuda_sm3x_div_rn_noftz_f32_slowpath:
[----:B------:R-:W-:Y:S01]  /*1130*/  SHF.R.U32.HI R23, RZ, 0x17, R3 ;  /* 0x00000017ff177819 */ /* 0x000fe20000011603 */
[----:B------:R-:W-:Y:S01]  /*1140*/  BSSY.RECONVERGENT B1, `(.L_x_15) ;  /* 0x0000063000017945 */ /* 0x000fe20003800200 */
[----:B------:R-:W-:Y:S02]  /*1150*/  SHF.R.U32.HI R25, RZ, 0x17, R0 ;  /* 0x00000017ff197819 */ /* 0x000fe40000011600 */
[----:B------:R-:W-:Y:S02]  /*1160*/  LOP3.LUT R23, R23, 0xff, RZ, 0xc0, !PT ;  /* 0x000000ff17177812 */ /* 0x000fe400078ec0ff */
[----:B------:R-:W-:Y:S02]  /*1170*/  LOP3.LUT R25, R25, 0xff, RZ, 0xc0, !PT ;  /* 0x000000ff19197812 */ /* 0x000fe400078ec0ff */
[----:B------:R-:W-:Y:S02]  /*1180*/  IADD3 R24, PT, PT, R23, -0x1, RZ ;  /* 0xffffffff17187810 */ /* 0x000fe40007ffe0ff */
[----:B------:R-:W-:-:S02]  /*1190*/  IADD3 R26, PT, PT, R25, -0x1, RZ ;  /* 0xffffffff191a7810 */ /* 0x000fc40007ffe0ff */
[----:B------:R-:W-:-:S04]  /*11a0*/  ISETP.GT.U32.AND P0, PT, R24, 0xfd, PT ;  /* 0x000000fd1800780c */ /* 0x000fc80003f04070 */
[----:B------:R-:W-:-:S13]  /*11b0*/  ISETP.GT.U32.OR P0, PT, R26, 0xfd, P0 ;  /* 0x000000fd1a00780c */ /* 0x000fda0000704470 */
[----:B------:R-:W-:Y:S01]  /*11c0*/  @!P0 MOV R27, RZ ;  /* 0x000000ff001b8202 */ /* 0x000fe20000000f00 */
[----:B------:R-:W-:Y:S06]  /*11d0*/  @!P0 BRA `(.L_x_16) ;  /* 0x00000000005c8947 */ /* 0x000fec0003800000 */
[----:B------:R-:W-:Y:S02]  /*11e0*/  FSETP.GTU.FTZ.AND P0, PT, |R0|, +INF , PT ;  /* 0x7f8000000000780b */ /* 0x000fe40003f1c200 */
[----:B------:R-:W-:-:S04]  /*11f0*/  FSETP.GTU.FTZ.AND P1, PT, |R3|, +INF , PT ;  /* 0x7f8000000300780b */ /* 0x000fc80003f3c200 */
[----:B------:R-:W-:-:S13]  /*1200*/  PLOP3.LUT P0, PT, P0, P1, PT, 0xf8, 0x8f ;  /* 0x00000000008f781c */ /* 0x000fda0000703f70 */
[----:B------:R-:W-:Y:S05]  /*1210*/  @P0 BRA `(.L_x_17) ;  /* 0x0000000400500947 */ /* 0x000fea0003800000 */
[----:B------:R-:W-:-:S13]  /*1220*/  LOP3.LUT P0, RZ, R3, 0x7fffffff, R0, 0xc8, !PT ;  /* 0x7fffffff03ff7812 */ /* 0x000fda000780c800 */
[----:B------:R-:W-:Y:S05]  /*1230*/  @!P0 BRA `(.L_x_18) ;  /* 0x0000000400408947 */ /* 0x000fea0003800000 */
[C---:B------:R-:W-:Y:S02]  /*1240*/  FSETP.NEU.FTZ.AND P2, PT, |R0|.reuse, +INF , PT ;  /* 0x7f8000000000780b */ /* 0x040fe40003f5d200 */
[----:B------:R-:W-:Y:S02]  /*1250*/  FSETP.NEU.FTZ.AND P1, PT, |R3|, +INF , PT ;  /* 0x7f8000000300780b */ /* 0x000fe40003f3d200 */
[----:B------:R-:W-:-:S11]  /*1260*/  FSETP.NEU.FTZ.AND P0, PT, |R0|, +INF , PT ;  /* 0x7f8000000000780b */ /* 0x000fd60003f1d200 */
[----:B------:R-:W-:Y:S05]  /*1270*/  @!P1 BRA !P2, `(.L_x_18) ;  /* 0x0000000400309947 */ /* 0x000fea0005000000 */
[----:B------:R-:W-:-:S04]  /*1280*/  LOP3.LUT P2, RZ, R0, 0x7fffffff, RZ, 0xc0, !PT ;  /* 0x7fffffff00ff7812 */ /* 0x000fc8000784c0ff */
[----:B------:R-:W-:-:S13]  /*1290*/  PLOP3.LUT P1, PT, P1, P2, PT, 0x2f, 0xf2 ;  /* 0x0000000000f2781c */ /* 0x000fda0000f24577 */
[----:B------:R-:W-:Y:S05]  /*12a0*/  @P1 BRA `(.L_x_19) ;  /* 0x00000004001c1947 */ /* 0x000fea0003800000 */
[----:B------:R-:W-:-:S04]  /*12b0*/  LOP3.LUT P1, RZ, R3, 0x7fffffff, RZ, 0xc0, !PT ;  /* 0x7fffffff03ff7812 */ /* 0x000fc8000782c0ff */
[----:B------:R-:W-:-:S13]  /*12c0*/  PLOP3.LUT P0, PT, P0, P1, PT, 0x2f, 0xf2 ;  /* 0x0000000000f2781c */ /* 0x000fda0000702577 */
[----:B------:R-:W-:Y:S05]  /*12d0*/  @P0 BRA `(.L_x_20) ;  /* 0x0000000400040947 */ /* 0x000fea0003800000 */
[----:B------:R-:W-:Y:S02]  /*12e0*/  ISETP.GE.AND P0, PT, R26, RZ, PT ;  /* 0x000000ff1a00720c */ /* 0x000fe40003f06270 */
[----:B------:R-:W-:-:S11]  /*12f0*/  ISETP.GE.AND P1, PT, R24, RZ, PT ;  /* 0x000000ff1800720c */ /* 0x000fd60003f26270 */
[----:B------:R-:W-:Y:S01]  /*1300*/  @P0 MOV R27, RZ ;  /* 0x000000ff001b0202 */ /* 0x000fe20000000f00 */
[----:B------:R-:W-:Y:S01]  /*1310*/  @!P0 FFMA R0, R0, 1.84467440737095516160e+19, RZ ;  /* 0x5f80000000008823 */ /* 0x000fe200000000ff */
[----:B------:R-:W-:Y:S01]  /*1320*/  @!P0 MOV R27, 0xffffffc0 ;  /* 0xffffffc0001b8802 */ /* 0x000fe20000000f00 */
[----:B------:R-:W-:-:S03]  /*1330*/  @!P1 FFMA R3, R3, 1.84467440737095516160e+19, RZ ;  /* 0x5f80000003039823 */ /* 0x000fc600000000ff */
[----:B------:R-:W-:-:S07]  /*1340*/  @!P1 IADD3 R27, PT, PT, R27, 0x40, RZ ;  /* 0x000000401b1b9810 */ /* 0x000fce0007ffe0ff */
.L_x_16:
[----:B------:R-:W-:Y:S01]  /*1350*/  LEA R24, R23, 0xc0800000, 0x17 ;  /* 0xc080000017187811 */ /* 0x000fe200078eb8ff */
[----:B------:R-:W-:Y:S01]  /*1360*/  BSSY.RECONVERGENT B2, `(.L_x_21) ;  /* 0x0000036000027945 */ /* 0x000fe20003800200 */
[----:B------:R-:W-:Y:S02]  /*1370*/  IADD3 R25, PT, PT, R25, -0x7f, RZ ;  /* 0xffffff8119197810 */ /* 0x000fe40007ffe0ff */
[----:B------:R-:W-:-:S03]  /*1380*/  IADD3 R24, PT, PT, -R24, R3, RZ ;  /* 0x0000000318187210 */ /* 0x000fc60007ffe1ff */
[----:B------:R-:W-:Y:S01]  /*1390*/  IMAD R0, R25, -0x800000, R0 ;  /* 0xff80000019007824 */ /* 0x000fe200078e0200 */
[----:B------:R0:W1:Y:S02]  /*13a0*/  MUFU.RCP R3, R24 ;  /* 0x0000001800037308 */ /* 0x0000640000001000 */
[----:B0-----:R-:W-:-:S04]  /*13b0*/  FADD.FTZ R24, -R24, -RZ ;  /* 0x800000ff18187221 */ /* 0x001fc80000010100 */
[----:B-1----:R-:W-:-:S04]  /*13c0*/  FFMA R26, R3, R24, 1 ;  /* 0x3f800000031a7423 */ /* 0x002fc80000000018 */
[----:B------:R-:W-:Y:S01]  /*13d0*/  FFMA R3, R3, R26, R3 ;  /* 0x0000001a03037223 */ /* 0x000fe20000000003 */
[----:B------:R-:W-:-:S03]  /*13e0*/  IADD3 R26, PT, PT, R25, 0x7f, -R23 ;  /* 0x0000007f191a7810 */ /* 0x000fc60007ffe817 */
[----:B------:R-:W-:Y:S01]  /*13f0*/  FFMA R25, R0, R3, RZ ;  /* 0x0000000300197223 */ /* 0x000fe200000000ff */
[----:B------:R-:W-:-:S03]  /*1400*/  IADD3 R27, PT, PT, R26, R27, RZ ;  /* 0x0000001b1a1b7210 */ /* 0x000fc60007ffe0ff */
[----:B------:R-:W-:-:S04]  /*1410*/  FFMA R23, R24, R25, R0 ;  /* 0x0000001918177223 */ /* 0x000fc80000000000 */
[----:B------:R-:W-:-:S04]  /*1420*/  FFMA R23, R3, R23, R25 ;  /* 0x0000001703177223 */ /* 0x000fc80000000019 */
[----:B------:R-:W-:-:S04]  /*1430*/  FFMA R0, R24, R23, R0 ;  /* 0x0000001718007223 */ /* 0x000fc80000000000 */
[----:B------:R-:W-:-:S05]  /*1440*/  FFMA R24, R3, R0, R23 ;  /* 0x0000000003187223 */ /* 0x000fca0000000017 */
[----:B------:R-:W-:-:S04]  /*1450*/  SHF.R.U32.HI R26, RZ, 0x17, R24 ;  /* 0x00000017ff1a7819 */ /* 0x000fc80000011618 */
[----:B------:R-:W-:-:S04]  /*1460*/  LOP3.LUT R26, R26, 0xff, RZ, 0xc0, !PT ;  /* 0x000000ff1a1a7812 */ /* 0x000fc800078ec0ff */
[----:B------:R-:W-:-:S04]  /*1470*/  IADD3 R25, PT, PT, R26, R27, RZ ;  /* 0x0000001b1a197210 */ /* 0x000fc80007ffe0ff */
[----:B------:R-:W-:-:S04]  /*1480*/  IADD3 R26, PT, PT, R25, -0x1, RZ ;  /* 0xffffffff191a7810 */ /* 0x000fc80007ffe0ff */
[----:B------:R-:W-:-:S13]  /*1490*/  ISETP.GE.U32.AND P0, PT, R26, 0xfe, PT ;  /* 0x000000fe1a00780c */ /* 0x000fda0003f06070 */
[----:B------:R-:W-:Y:S05]  /*14a0*/  @!P0 BRA `(.L_x_22) ;  /* 0x0000000000808947 */ /* 0x000fea0003800000 */
[----:B------:R-:W-:-:S13]  /*14b0*/  ISETP.GT.AND P0, PT, R25, 0xfe, PT ;  /* 0x000000fe1900780c */ /* 0x000fda0003f04270 */
[----:B------:R-:W-:Y:S05]  /*14c0*/  @P0 BRA `(.L_x_23) ;  /* 0x00000000006c0947 */ /* 0x000fea0003800000 */
[----:B------:R-:W-:-:S13]  /*14d0*/  ISETP.GE.AND P0, PT, R25, 0x1, PT ;  /* 0x000000011900780c */ /* 0x000fda0003f06270 */
[----:B------:R-:W-:Y:S05]  /*14e0*/  @P0 BRA `(.L_x_24) ;  /* 0x0000000000740947 */ /* 0x000fea0003800000 */
[----:B------:R-:W-:Y:S02]  /*14f0*/  ISETP.GE.AND P0, PT, R25, -0x18, PT ;  /* 0xffffffe81900780c */ /* 0x000fe40003f06270 */
[----:B------:R-:W-:-:S11]  /*1500*/  LOP3.LUT R24, R24, 0x80000000, RZ, 0xc0, !PT ;  /* 0x8000000018187812 */ /* 0x000fd600078ec0ff */
[----:B------:R-:W-:Y:S05]  /*1510*/  @!P0 BRA `(.L_x_24) ;  /* 0x0000000000688947 */ /* 0x000fea0003800000 */
[CCC-:B------:R-:W-:Y:S01]  /*1520*/  FFMA.RZ R26, R3.reuse, R0.reuse, R23.reuse ;  /* 0x00000000031a7223 */ /* 0x1c0fe2000000c017 */
[CCC-:B------:R-:W-:Y:S01]  /*1530*/  FFMA.RP R27, R3.reuse, R0.reuse, R23.reuse ;  /* 0x00000000031b7223 */ /* 0x1c0fe20000008017 */
[----:B------:R-:W-:Y:S01]  /*1540*/  FFMA.RM R0, R3, R0, R23 ;  /* 0x0000000003007223 */ /* 0x000fe20000004017 */
[C---:B------:R-:W-:Y:S02]  /*1550*/  IADD3 R3, PT, PT, R25.reuse, 0x20, RZ ;  /* 0x0000002019037810 */ /* 0x040fe40007ffe0ff */
[----:B------:R-:W-:Y:S02]  /*1560*/  LOP3.LUT R26, R26, 0x7fffff, RZ, 0xc0, !PT ;  /* 0x007fffff1a1a7812 */ /* 0x000fe400078ec0ff */
[C---:B------:R-:W-:Y:S02]  /*1570*/  ISETP.NE.AND P2, PT, R25.reuse, RZ, PT ;  /* 0x000000ff1900720c */ /* 0x040fe40003f45270 */
[----:B------:R-:W-:Y:S02]  /*1580*/  LOP3.LUT R26, R26, 0x800000, RZ, 0xfc, !PT ;  /* 0x008000001a1a7812 */ /* 0x000fe400078efcff */
[----:B------:R-:W-:-:S02]  /*1590*/  ISETP.NE.AND P1, PT, R25, RZ, PT ;  /* 0x000000ff1900720c */ /* 0x000fc40003f25270 */
[----:B------:R-:W-:Y:S02]  /*15a0*/  IADD3 R25, PT, PT, -R25, RZ, RZ ;  /* 0x000000ff19197210 */ /* 0x000fe40007ffe1ff */
[----:B------:R-:W-:Y:S02]  /*15b0*/  SHF.L.U32 R3, R26, R3, RZ ;  /* 0x000000031a037219 */ /* 0x000fe400000006ff */
[----:B------:R-:W-:Y:S02]  /*15c0*/  FSETP.NEU.FTZ.AND P0, PT, R27, R0, PT ;  /* 0x000000001b00720b */ /* 0x000fe40003f1d000 */
[----:B------:R-:W-:Y:S02]  /*15d0*/  SEL R23, R25, RZ, P2 ;  /* 0x000000ff19177207 */ /* 0x000fe40001000000 */
[----:B------:R-:W-:Y:S02]  /*15e0*/  ISETP.NE.AND P1, PT, R3, RZ, P1 ;  /* 0x000000ff0300720c */ /* 0x000fe40000f25270 */
[----:B------:R-:W-:-:S02]  /*15f0*/  SHF.R.U32.HI R23, RZ, R23, R26 ;  /* 0x00000017ff177219 */ /* 0x000fc4000001161a */
[----:B------:R-:W-:Y:S02]  /*1600*/  PLOP3.LUT P0, PT, P0, P1, PT, 0xf8, 0x8f ;  /* 0x00000000008f781c */ /* 0x000fe40000703f70 */
[----:B------:R-:W-:Y:S02]  /*1610*/  SHF.R.U32.HI R3, RZ, 0x1, R23 ;  /* 0x00000001ff037819 */ /* 0x000fe40000011617 */
[----:B------:R-:W-:-:S04]  /*1620*/  SEL R0, RZ, 0x1, !P0 ;  /* 0x00000001ff007807 */ /* 0x000fc80004000000 */
[----:B------:R-:W-:-:S04]  /*1630*/  LOP3.LUT R0, R0, 0x1, R3, 0xf8, !PT ;  /* 0x0000000100007812 */ /* 0x000fc800078ef803 */
[----:B------:R-:W-:-:S04]  /*1640*/  LOP3.LUT R0, R0, R23, RZ, 0xc0, !PT ;  /* 0x0000001700007212 */ /* 0x000fc800078ec0ff */
[----:B------:R-:W-:-:S04]  /*1650*/  IADD3 R3, PT, PT, R3, R0, RZ ;  /* 0x0000000003037210 */ /* 0x000fc80007ffe0ff */
[----:B------:R-:W-:Y:S01]  /*1660*/  LOP3.LUT R24, R3, R24, RZ, 0xfc, !PT ;  /* 0x0000001803187212 */ /* 0x000fe200078efcff */
[----:B------:R-:W-:Y:S06]  /*1670*/  BRA `(.L_x_24) ;  /* 0x0000000000107947 */ /* 0x000fec0003800000 */
.L_x_23:
[----:B------:R-:W-:-:S04]  /*1680*/  LOP3.LUT R24, R24, 0x80000000, RZ, 0xc0, !PT ;  /* 0x8000000018187812 */ /* 0x000fc800078ec0ff */
[----:B------:R-:W-:Y:S01]  /*1690*/  LOP3.LUT R24, R24, 0x7f800000, RZ, 0xfc, !PT ;  /* 0x7f80000018187812 */ /* 0x000fe200078efcff */
[----:B------:R-:W-:Y:S06]  /*16a0*/  BRA `(.L_x_24) ;  /* 0x0000000000047947 */ /* 0x000fec0003800000 */
.L_x_22:
[----:B------:R-:W-:-:S07]  /*16b0*/  LEA R24, R27, R24, 0x17 ;  /* 0x000000181b187211 */ /* 0x000fce00078eb8ff */
.L_x_24:
[----:B------:R-:W-:Y:S05]  /*16c0*/  BSYNC.RECONVERGENT B2 ;  /* 0x0000000000027941 */ /* 0x000fea0003800200 */
.L_x_21:
[----:B------:R-:W-:Y:S01]  /*16d0*/  MOV R0, R24 ;  /* 0x0000001800007202 */ /* 0x000fe20000000f00 */
[----:B------:R-:W-:Y:S06]  /*16e0*/  BRA `(.L_x_25) ;  /* 0x0000000000207947 */ /* 0x000fec0003800000 */
.L_x_20:
[----:B------:R-:W-:-:S04]  /*16f0*/  LOP3.LUT R0, R3, 0x80000000, R0, 0x48, !PT ;  /* 0x8000000003007812 */ /* 0x000fc800078e4800 */
[----:B------:R-:W-:Y:S01]  /*1700*/  LOP3.LUT R0, R0, 0x7f800000, RZ, 0xfc, !PT ;  /* 0x7f80000000007812 */ /* 0x000fe200078efcff */
[----:B------:R-:W-:Y:S06]  /*1710*/  BRA `(.L_x_25) ;  /* 0x0000000000147947 */ /* 0x000fec0003800000 */
.L_x_19:
[----:B------:R-:W-:Y:S01]  /*1720*/  LOP3.LUT R0, R3, 0x80000000, R0, 0x48, !PT ;  /* 0x8000000003007812 */ /* 0x000fe200078e4800 */
[----:B------:R-:W-:Y:S06]  /*1730*/  BRA `(.L_x_25) ;  /* 0x00000000000c7947 */ /* 0x000fec0003800000 */
.L_x_18:
[----:B------:R-:W0:Y:S01]  /*1740*/  MUFU.RSQ R0, -QNAN ;  /* 0xffc0000000007908 */ /* 0x000e220000001400 */
[----:B------:R-:W-:Y:S05]  /*1750*/  BRA `(.L_x_25) ;  /* 0x0000000000047947 */ /* 0x000fea0003800000 */
.L_x_17:
[----:B------:R-:W-:-:S07]  /*1760*/  FADD.FTZ R0, R0, R3 ;  /* 0x0000000300007221 */ /* 0x000fce0000010000 */
.L_x_25:
[----:B------:R-:W-:Y:S05]  /*1770*/  BSYNC.RECONVERGENT B1 ;  /* 0x0000000000017941 */ /* 0x000fea0003800200 */
.L_x_15:
[----:B------:R-:W-:Y:S01]  /*1780*/  HFMA2 R25, -RZ, RZ, 0, 0 ;  /* 0x00000000ff197431 */ /* 0x000fe200000001ff */
[----:B------:R-:W-:-:S04]  /*1790*/  MOV R24, R6 ;  /* 0x0000000600187202 */ /* 0x000fc80000000f00 */
[----:B0-----:R-:W-:Y:S05]  /*17a0*/  RET.REL.NODEC R24 `(_Z22nvortex_2d_nograds_gpuiPKfS0_S0_S0_iS0_S0_S0_PfS1_) ;  /* 0xffffffe818147950 */ /* 0x001fea0003c3ffff */
.L_x_26:
[----:B------:R-:W-:-:S00]  /*17b0*/  BRA `(.L_x_26) ;  /* 0xfffffffc00fc7947 */ /* 0x000fc0000383ffff */
[----:B------:R-:W-:-:S00]  /*17c0*/  NOP ;  /* 0x0000000000007918 */ /* 0x000fc00000000000 */
        /* <DEDUP_REMOVED lines=11> */
.L_x_27:


//--------------------- .nv.shared._Z22nvortex_2d_nograds_gpuiPKfS0_S0_S0_iS0_S0_S0_PfS1_ --------------------------
	.section	.nv.shared._Z22nvortex_2d_nograds_gpuiPKfS0_S0_S0_iS0_S0_S0_PfS1_,"aw",@nobits
	.sectionflags	@""
	.align	4
.nv.shared._Z22nvortex_2d_nograds_gpuiPKfS0_S0_S0_iS0_S0_S0_PfS1_:
	.zero		5120


//--------------------- .nv.shared.reserved.0     --------------------------
	.section	.nv.shared.reserved.0,"aw",@nobits
	.weak		__nv_reservedSMEM_offset_0_alias
	.size		__nv_reservedSMEM_offset_0_alias, 0, 64
	.other		__nv_reservedSMEM_offset_0_alias,@"STO_CUDA_RESERVED_SHARED STV_DEFAULT"
__nv_reservedSMEM_offset_0_alias:
	.zero		0
	.zero		64


//--------------------- .nv.constant0._Z22nvortex_2d_nograds_gpuiPKfS0_S0_S0_iS0_S0_S0_PfS1_ --------------------------
	.section	.nv.constant0._Z22nvortex_2d_nograds_gpuiPKfS0_S0_S0_iS0_S0_S0_PfS1_,"a",@progbits
	.sectionflags	@""
	.align	4
.nv.constant0._Z22nvortex_2d_nograds_gpuiPKfS0_S0_S0_iS0_S0_S0_PfS1_:
	.zero		984


//--------------------- SYMBOLS --------------------------

	.type		.nv.reservedSmem.offset0,@object
	.size		.nv.reservedSmem.offset0,0x4
	.type		.nv.reservedSmem.cap,@object
	.size		.nv.reservedSmem.cap,0x4
